//
// Generated by NVIDIA NVVM Compiler
//
// Compiler Build ID: CL-36424714
// Cuda compilation tools, release 13.0, V13.0.88
// Based on NVVM 20.0.0
//

.version 9.0
.target sm_100
.address_size 64

	// .globl	_Z18collect_histograms9GalaxySetS_PiS0_S0_i
// _ZZ18collect_histograms9GalaxySetS_PiS0_S0_iE19shared_DD_histogram has been demoted
// _ZZ18collect_histograms9GalaxySetS_PiS0_S0_iE19shared_DR_histogram has been demoted
// _ZZ18collect_histograms9GalaxySetS_PiS0_S0_iE19shared_RR_histogram has been demoted
.global .align 4 .b8 __cudart_i2opi_f[24] = {65, 144, 67, 60, 153, 149, 98, 219, 192, 221, 52, 245, 209, 87, 39, 252, 41, 21, 68, 78, 110, 131, 249, 162};

.visible .entry _Z18collect_histograms9GalaxySetS_PiS0_S0_i(
	.param .align 8 .b8 _Z18collect_histograms9GalaxySetS_PiS0_S0_i_param_0[8],
	.param .align 8 .b8 _Z18collect_histograms9GalaxySetS_PiS0_S0_i_param_1[8],
	.param .u64 .ptr .align 1 _Z18collect_histograms9GalaxySetS_PiS0_S0_i_param_2,
	.param .u64 .ptr .align 1 _Z18collect_histograms9GalaxySetS_PiS0_S0_i_param_3,
	.param .u64 .ptr .align 1 _Z18collect_histograms9GalaxySetS_PiS0_S0_i_param_4,
	.param .u32 _Z18collect_histograms9GalaxySetS_PiS0_S0_i_param_5
)
{
	.local .align 4 .b8 	__local_depot0[28];
	.reg .b64 	%SP;
	.reg .b64 	%SPL;
	.reg .pred 	%p<143>;
	.reg .b32 	%r<742>;
	.reg .b32 	%f<439>;
	.reg .b64 	%rd<297>;
	.reg .b64 	%fd<46>;
	// demoted variable
	.shared .align 4 .b8 _ZZ18collect_histograms9GalaxySetS_PiS0_S0_iE19shared_DD_histogram[2880];
	// demoted variable
	.shared .align 4 .b8 _ZZ18collect_histograms9GalaxySetS_PiS0_S0_iE19shared_DR_histogram[2880];
	// demoted variable
	.shared .align 4 .b8 _ZZ18collect_histograms9GalaxySetS_PiS0_S0_iE19shared_RR_histogram[2880];
	mov.u64 	%SPL, __local_depot0;
	ld.param.u64 	%rd73, [_Z18collect_histograms9GalaxySetS_PiS0_S0_i_param_1];
	ld.param.u64 	%rd74, [_Z18collect_histograms9GalaxySetS_PiS0_S0_i_param_0];
	ld.param.u32 	%r248, [_Z18collect_histograms9GalaxySetS_PiS0_S0_i_param_5];
	add.u64 	%rd1, %SPL, 0;
	add.u64 	%rd2, %SPL, 0;
	add.u64 	%rd3, %SPL, 0;
	add.u64 	%rd4, %SPL, 0;
	add.u64 	%rd5, %SPL, 0;
	add.u64 	%rd6, %SPL, 0;
	add.u64 	%rd7, %SPL, 0;
	add.u64 	%rd8, %SPL, 0;
	add.u64 	%rd9, %SPL, 0;
	add.u64 	%rd10, %SPL, 0;
	add.u64 	%rd11, %SPL, 0;
	add.u64 	%rd12, %SPL, 0;
	add.u64 	%rd13, %SPL, 0;
	add.u64 	%rd14, %SPL, 0;
	add.u64 	%rd15, %SPL, 0;
	cvta.to.global.u64 	%rd16, %rd74;
	cvta.to.global.u64 	%rd17, %rd73;
	mov.u32 	%r1, %ctaid.x;
	mov.u32 	%r2, %ntid.x;
	mov.u32 	%r741, %tid.x;
	setp.gt.u32 	%p2, %r741, 719;
	@%p2 bra 	$L__BB0_7;
	add.s32 	%r249, %r741, %r2;
	max.u32 	%r250, %r249, 720;
	setp.lt.u32 	%p3, %r249, 720;
	selp.u32 	%r251, 1, 0, %p3;
	add.s32 	%r252, %r249, %r251;
	sub.s32 	%r253, %r250, %r252;
	div.u32 	%r254, %r253, %r2;
	add.s32 	%r4, %r254, %r251;
	and.b32  	%r255, %r4, 3;
	setp.eq.s32 	%p4, %r255, 3;
	mov.u32 	%r668, %r741;
	@%p4 bra 	$L__BB0_4;
	add.s32 	%r257, %r4, 1;
	and.b32  	%r5, %r257, 3;
	mov.b32 	%r667, 0;
	mov.u32 	%r668, %r741;
$L__BB0_3:
	.pragma "nounroll";
	shl.b32 	%r258, %r668, 2;
	mov.u32 	%r259, _ZZ18collect_histograms9GalaxySetS_PiS0_S0_iE19shared_DD_histogram;
	add.s32 	%r260, %r259, %r258;
	mov.b32 	%r261, 0;
	st.shared.u32 	[%r260], %r261;
	mov.u32 	%r262, _ZZ18collect_histograms9GalaxySetS_PiS0_S0_iE19shared_DR_histogram;
	add.s32 	%r263, %r262, %r258;
	st.shared.u32 	[%r263], %r261;
	mov.u32 	%r264, _ZZ18collect_histograms9GalaxySetS_PiS0_S0_iE19shared_RR_histogram;
	add.s32 	%r265, %r264, %r258;
	st.shared.u32 	[%r265], %r261;
	add.s32 	%r668, %r668, %r2;
	add.s32 	%r667, %r667, 1;
	setp.ne.s32 	%p5, %r667, %r5;
	@%p5 bra 	$L__BB0_3;
$L__BB0_4:
	setp.lt.u32 	%p6, %r4, 3;
	@%p6 bra 	$L__BB0_7;
	mov.u32 	%r267, _ZZ18collect_histograms9GalaxySetS_PiS0_S0_iE19shared_DD_histogram;
	mov.u32 	%r270, _ZZ18collect_histograms9GalaxySetS_PiS0_S0_iE19shared_DR_histogram;
	mov.u32 	%r272, _ZZ18collect_histograms9GalaxySetS_PiS0_S0_iE19shared_RR_histogram;
	shl.b32 	%r274, %r2, 2;
$L__BB0_6:
	shl.b32 	%r266, %r668, 2;
	add.s32 	%r268, %r267, %r266;
	mov.b32 	%r269, 0;
	st.shared.u32 	[%r268], %r269;
	add.s32 	%r271, %r270, %r266;
	st.shared.u32 	[%r271], %r269;
	add.s32 	%r273, %r272, %r266;
	st.shared.u32 	[%r273], %r269;
	add.s32 	%r275, %r268, %r274;
	st.shared.u32 	[%r275], %r269;
	add.s32 	%r276, %r271, %r274;
	st.shared.u32 	[%r276], %r269;
	add.s32 	%r277, %r273, %r274;
	st.shared.u32 	[%r277], %r269;
	add.s32 	%r278, %r275, %r274;
	st.shared.u32 	[%r278], %r269;
	add.s32 	%r279, %r276, %r274;
	st.shared.u32 	[%r279], %r269;
	add.s32 	%r280, %r277, %r274;
	st.shared.u32 	[%r280], %r269;
	add.s32 	%r281, %r278, %r274;
	st.shared.u32 	[%r281], %r269;
	add.s32 	%r282, %r279, %r274;
	st.shared.u32 	[%r282], %r269;
	add.s32 	%r283, %r280, %r274;
	st.shared.u32 	[%r283], %r269;
	add.s32 	%r668, %r274, %r668;
	setp.lt.u32 	%p7, %r668, 720;
	@%p7 bra 	$L__BB0_6;
$L__BB0_7:
	bar.sync 	0;
	setp.lt.s32 	%p8, %r248, 1;
	@%p8 bra 	$L__BB0_129;
	mov.u32 	%r285, %nctaid.x;
	mul.lo.s32 	%r13, %r2, %r285;
	mov.b32 	%r670, 0;
	mad.lo.s32 	%r15, %r1, %r2, %r741;
$L__BB0_9:
	setp.ge.s32 	%p9, %r15, %r248;
	@%p9 bra 	$L__BB0_128;
	mul.wide.u32 	%rd90, %r670, 8;
	add.s64 	%rd91, %rd16, %rd90;
	ld.global.f32 	%f77, [%rd91];
	ld.global.f32 	%f1, [%rd91+4];
	mul.f32 	%f78, %f77, 0f3F22F983;
	cvt.rni.s32.f32 	%r286, %f78;
	cvt.rn.f32.s32 	%f79, %r286;
	fma.rn.f32 	%f80, %f79, 0fBFC90FDA, %f77;
	fma.rn.f32 	%f81, %f79, 0fB3A22168, %f80;
	fma.rn.f32 	%f82, %f79, 0fA7C234C5, %f81;
	abs.f32 	%f83, %f77;
	setp.ltu.f32 	%p10, %f83, 0f47CE4780;
	setp.eq.f32 	%p11, %f83, 0f7F800000;
	mov.b32 	%r16, %f77;
	shr.u32 	%r287, %r16, 23;
	and.b32  	%r288, %r287, 224;
	add.s32 	%r289, %r288, -128;
	shl.b32 	%r290, %r16, 8;
	or.b32  	%r17, %r290, -2147483648;
	shr.u32 	%r291, %r289, 5;
	and.b32  	%r18, %r287, 31;
	mul.wide.u32 	%rd92, %r291, 4;
	sub.s64 	%rd18, %rd15, %rd92;
	mov.f32 	%f84, 0f00000000;
	mul.rn.f32 	%f85, %f77, %f84;
	sub.s64 	%rd19, %rd13, %rd92;
	or.pred  	%p1, %p10, %p11;
	selp.b32 	%r19, %r286, 0, %p10;
	selp.f32 	%f2, %f82, %f85, %p10;
	sub.s64 	%rd20, %rd10, %rd92;
	sub.s64 	%rd21, %rd8, %rd92;
	mov.u32 	%r671, %r15;
$L__BB0_11:
	mul.wide.s32 	%rd93, %r671, 8;
	add.s64 	%rd94, %rd17, %rd93;
	ld.global.f32 	%f3, [%rd94];
	ld.global.f32 	%f4, [%rd94+4];
	mov.u32 	%r675, %r19;
	mov.f32 	%f424, %f2;
	@%p1 bra 	$L__BB0_17;
	mov.b64 	%rd282, 0;
	mov.b32 	%r672, 0;
	mov.u64 	%rd280, __cudart_i2opi_f;
	mov.u64 	%rd281, %rd15;
$L__BB0_13:
	.pragma "nounroll";
	ld.global.nc.u32 	%r293, [%rd280];
	mad.wide.u32 	%rd97, %r293, %r17, %rd282;
	shr.u64 	%rd282, %rd97, 32;
	st.local.u32 	[%rd281], %rd97;
	add.s32 	%r672, %r672, 1;
	add.s64 	%rd281, %rd281, 4;
	add.s64 	%rd280, %rd280, 4;
	setp.ne.s32 	%p12, %r672, 6;
	@%p12 bra 	$L__BB0_13;
	setp.eq.s32 	%p13, %r18, 0;
	st.local.u32 	[%rd15+24], %rd282;
	ld.local.u32 	%r673, [%rd18+24];
	ld.local.u32 	%r674, [%rd18+20];
	@%p13 bra 	$L__BB0_16;
	shf.l.wrap.b32 	%r673, %r674, %r673, %r18;
	ld.local.u32 	%r294, [%rd18+16];
	shf.l.wrap.b32 	%r674, %r294, %r674, %r18;
$L__BB0_16:
	setp.lt.s32 	%p14, %r16, 0;
	shr.u32 	%r295, %r673, 30;
	shf.l.wrap.b32 	%r296, %r674, %r673, 2;
	shl.b32 	%r297, %r674, 2;
	shr.u32 	%r298, %r296, 31;
	add.s32 	%r299, %r298, %r295;
	neg.s32 	%r300, %r299;
	selp.b32 	%r675, %r300, %r299, %p14;
	xor.b32  	%r301, %r296, %r16;
	shr.s32 	%r302, %r296, 31;
	xor.b32  	%r303, %r302, %r296;
	xor.b32  	%r304, %r302, %r297;
	cvt.u64.u32 	%rd98, %r303;
	shl.b64 	%rd99, %rd98, 32;
	cvt.u64.u32 	%rd100, %r304;
	or.b64  	%rd101, %rd99, %rd100;
	cvt.rn.f64.s64 	%fd1, %rd101;
	mul.f64 	%fd2, %fd1, 0d3BF921FB54442D19;
	cvt.rn.f32.f64 	%f86, %fd2;
	neg.f32 	%f87, %f86;
	setp.lt.s32 	%p15, %r301, 0;
	selp.f32 	%f424, %f87, %f86, %p15;
$L__BB0_17:
	mul.rn.f32 	%f88, %f424, %f424;
	and.b32  	%r305, %r675, 1;
	setp.eq.b32 	%p16, %r305, 1;
	selp.f32 	%f89, 0f3F800000, %f424, %p16;
	fma.rn.f32 	%f90, %f88, %f89, 0f00000000;
	fma.rn.f32 	%f91, %f88, 0f37CBAC00, 0fBAB607ED;
	selp.f32 	%f92, %f91, 0fB94D4153, %p16;
	selp.f32 	%f93, 0f3D2AAABB, 0f3C0885E4, %p16;
	fma.rn.f32 	%f94, %f92, %f88, %f93;
	selp.f32 	%f95, 0fBEFFFFFF, 0fBE2AAAA8, %p16;
	fma.rn.f32 	%f96, %f94, %f88, %f95;
	fma.rn.f32 	%f97, %f96, %f90, %f89;
	and.b32  	%r306, %r675, 2;
	setp.eq.s32 	%p17, %r306, 0;
	mov.f32 	%f98, 0f00000000;
	sub.f32 	%f99, %f98, %f97;
	selp.f32 	%f7, %f97, %f99, %p17;
	mul.f32 	%f100, %f3, 0f3F22F983;
	cvt.rni.s32.f32 	%r727, %f100;
	cvt.rn.f32.s32 	%f101, %r727;
	fma.rn.f32 	%f102, %f101, 0fBFC90FDA, %f3;
	fma.rn.f32 	%f103, %f101, 0fB3A22168, %f102;
	fma.rn.f32 	%f437, %f101, 0fA7C234C5, %f103;
	abs.f32 	%f9, %f3;
	setp.ltu.f32 	%p18, %f9, 0f47CE4780;
	mov.u32 	%r679, %r727;
	mov.f32 	%f425, %f437;
	@%p18 bra 	$L__BB0_25;
	setp.neu.f32 	%p19, %f9, 0f7F800000;
	@%p19 bra 	$L__BB0_20;
	mov.f32 	%f106, 0f00000000;
	mul.rn.f32 	%f425, %f3, %f106;
	mov.b32 	%r679, 0;
	bra.uni 	$L__BB0_25;
$L__BB0_20:
	mov.b32 	%r32, %f3;
	shl.b32 	%r308, %r32, 8;
	or.b32  	%r33, %r308, -2147483648;
	mov.b64 	%rd283, 0;
	mov.b32 	%r676, 0;
$L__BB0_21:
	.pragma "nounroll";
	mul.wide.u32 	%rd103, %r676, 4;
	mov.u64 	%rd104, __cudart_i2opi_f;
	add.s64 	%rd105, %rd104, %rd103;
	ld.global.nc.u32 	%r309, [%rd105];
	mad.wide.u32 	%rd106, %r309, %r33, %rd283;
	shr.u64 	%rd283, %rd106, 32;
	add.s64 	%rd107, %rd14, %rd103;
	st.local.u32 	[%rd107], %rd106;
	add.s32 	%r676, %r676, 1;
	setp.ne.s32 	%p20, %r676, 6;
	@%p20 bra 	$L__BB0_21;
	shr.u32 	%r310, %r32, 23;
	st.local.u32 	[%rd14+24], %rd283;
	and.b32  	%r36, %r310, 31;
	and.b32  	%r311, %r310, 224;
	add.s32 	%r312, %r311, -128;
	shr.u32 	%r313, %r312, 5;
	mul.wide.u32 	%rd108, %r313, 4;
	sub.s64 	%rd30, %rd14, %rd108;
	ld.local.u32 	%r677, [%rd30+24];
	ld.local.u32 	%r678, [%rd30+20];
	setp.eq.s32 	%p21, %r36, 0;
	@%p21 bra 	$L__BB0_24;
	shf.l.wrap.b32 	%r677, %r678, %r677, %r36;
	ld.local.u32 	%r314, [%rd30+16];
	shf.l.wrap.b32 	%r678, %r314, %r678, %r36;
$L__BB0_24:
	shr.u32 	%r315, %r677, 30;
	shf.l.wrap.b32 	%r316, %r678, %r677, 2;
	shl.b32 	%r317, %r678, 2;
	shr.u32 	%r318, %r316, 31;
	add.s32 	%r319, %r318, %r315;
	neg.s32 	%r320, %r319;
	setp.lt.s32 	%p22, %r32, 0;
	selp.b32 	%r679, %r320, %r319, %p22;
	xor.b32  	%r321, %r316, %r32;
	shr.s32 	%r322, %r316, 31;
	xor.b32  	%r323, %r322, %r316;
	xor.b32  	%r324, %r322, %r317;
	cvt.u64.u32 	%rd109, %r323;
	shl.b64 	%rd110, %rd109, 32;
	cvt.u64.u32 	%rd111, %r324;
	or.b64  	%rd112, %rd110, %rd111;
	cvt.rn.f64.s64 	%fd3, %rd112;
	mul.f64 	%fd4, %fd3, 0d3BF921FB54442D19;
	cvt.rn.f32.f64 	%f104, %fd4;
	neg.f32 	%f105, %f104;
	setp.lt.s32 	%p23, %r321, 0;
	selp.f32 	%f425, %f105, %f104, %p23;
$L__BB0_25:
	mul.rn.f32 	%f107, %f425, %f425;
	and.b32  	%r326, %r679, 1;
	setp.eq.b32 	%p24, %r326, 1;
	selp.f32 	%f108, 0f3F800000, %f425, %p24;
	fma.rn.f32 	%f109, %f107, %f108, 0f00000000;
	fma.rn.f32 	%f110, %f107, 0f37CBAC00, 0fBAB607ED;
	selp.f32 	%f111, %f110, 0fB94D4153, %p24;
	selp.f32 	%f112, 0f3D2AAABB, 0f3C0885E4, %p24;
	fma.rn.f32 	%f113, %f111, %f107, %f112;
	selp.f32 	%f114, 0fBEFFFFFF, 0fBE2AAAA8, %p24;
	fma.rn.f32 	%f115, %f113, %f107, %f114;
	fma.rn.f32 	%f116, %f115, %f109, %f108;
	and.b32  	%r327, %r679, 2;
	setp.eq.s32 	%p25, %r327, 0;
	mov.f32 	%f117, 0f00000000;
	sub.f32 	%f118, %f117, %f116;
	selp.f32 	%f119, %f116, %f118, %p25;
	mul.f32 	%f13, %f7, %f119;
	mov.u32 	%r683, %r19;
	mov.f32 	%f426, %f2;
	@%p1 bra 	$L__BB0_31;
	mov.b64 	%rd284, 0;
	mov.b32 	%r680, 0;
$L__BB0_27:
	.pragma "nounroll";
	mul.wide.u32 	%rd114, %r680, 4;
	mov.u64 	%rd115, __cudart_i2opi_f;
	add.s64 	%rd116, %rd115, %rd114;
	ld.global.nc.u32 	%r329, [%rd116];
	mad.wide.u32 	%rd117, %r329, %r17, %rd284;
	shr.u64 	%rd284, %rd117, 32;
	add.s64 	%rd118, %rd13, %rd114;
	st.local.u32 	[%rd118], %rd117;
	add.s32 	%r680, %r680, 1;
	setp.ne.s32 	%p26, %r680, 6;
	@%p26 bra 	$L__BB0_27;
	setp.eq.s32 	%p27, %r18, 0;
	st.local.u32 	[%rd13+24], %rd284;
	ld.local.u32 	%r681, [%rd19+24];
	ld.local.u32 	%r682, [%rd19+20];
	@%p27 bra 	$L__BB0_30;
	shf.l.wrap.b32 	%r681, %r682, %r681, %r18;
	ld.local.u32 	%r330, [%rd19+16];
	shf.l.wrap.b32 	%r682, %r330, %r682, %r18;
$L__BB0_30:
	setp.lt.s32 	%p28, %r16, 0;
	shr.u32 	%r331, %r681, 30;
	shf.l.wrap.b32 	%r332, %r682, %r681, 2;
	shl.b32 	%r333, %r682, 2;
	shr.u32 	%r334, %r332, 31;
	add.s32 	%r335, %r334, %r331;
	neg.s32 	%r336, %r335;
	selp.b32 	%r683, %r336, %r335, %p28;
	xor.b32  	%r337, %r332, %r16;
	shr.s32 	%r338, %r332, 31;
	xor.b32  	%r339, %r338, %r332;
	xor.b32  	%r340, %r338, %r333;
	cvt.u64.u32 	%rd119, %r339;
	shl.b64 	%rd120, %rd119, 32;
	cvt.u64.u32 	%rd121, %r340;
	or.b64  	%rd122, %rd120, %rd121;
	cvt.rn.f64.s64 	%fd5, %rd122;
	mul.f64 	%fd6, %fd5, 0d3BF921FB54442D19;
	cvt.rn.f32.f64 	%f120, %fd6;
	neg.f32 	%f121, %f120;
	setp.lt.s32 	%p29, %r337, 0;
	selp.f32 	%f426, %f121, %f120, %p29;
$L__BB0_31:
	add.s32 	%r341, %r683, 1;
	mul.rn.f32 	%f122, %f426, %f426;
	and.b32  	%r342, %r683, 1;
	setp.eq.b32 	%p31, %r342, 1;
	selp.f32 	%f123, %f426, 0f3F800000, %p31;
	fma.rn.f32 	%f124, %f122, %f123, 0f00000000;
	fma.rn.f32 	%f125, %f122, 0f37CBAC00, 0fBAB607ED;
	selp.f32 	%f126, 0fB94D4153, %f125, %p31;
	selp.f32 	%f127, 0f3C0885E4, 0f3D2AAABB, %p31;
	fma.rn.f32 	%f128, %f126, %f122, %f127;
	selp.f32 	%f129, 0fBE2AAAA8, 0fBEFFFFFF, %p31;
	fma.rn.f32 	%f130, %f128, %f122, %f129;
	fma.rn.f32 	%f131, %f130, %f124, %f123;
	and.b32  	%r343, %r341, 2;
	setp.eq.s32 	%p32, %r343, 0;
	mov.f32 	%f132, 0f00000000;
	sub.f32 	%f133, %f132, %f131;
	selp.f32 	%f16, %f131, %f133, %p32;
	mov.u32 	%r687, %r727;
	mov.f32 	%f427, %f437;
	@%p18 bra 	$L__BB0_39;
	setp.neu.f32 	%p33, %f9, 0f7F800000;
	@%p33 bra 	$L__BB0_34;
	mov.f32 	%f136, 0f00000000;
	mul.rn.f32 	%f427, %f3, %f136;
	mov.b32 	%r687, 0;
	bra.uni 	$L__BB0_39;
$L__BB0_34:
	mov.b32 	%r55, %f3;
	shl.b32 	%r345, %r55, 8;
	or.b32  	%r56, %r345, -2147483648;
	mov.b64 	%rd285, 0;
	mov.b32 	%r684, 0;
$L__BB0_35:
	.pragma "nounroll";
	mul.wide.u32 	%rd124, %r684, 4;
	mov.u64 	%rd125, __cudart_i2opi_f;
	add.s64 	%rd126, %rd125, %rd124;
	ld.global.nc.u32 	%r346, [%rd126];
	mad.wide.u32 	%rd127, %r346, %r56, %rd285;
	shr.u64 	%rd285, %rd127, 32;
	add.s64 	%rd128, %rd12, %rd124;
	st.local.u32 	[%rd128], %rd127;
	add.s32 	%r684, %r684, 1;
	setp.ne.s32 	%p34, %r684, 6;
	@%p34 bra 	$L__BB0_35;
	shr.u32 	%r347, %r55, 23;
	st.local.u32 	[%rd12+24], %rd285;
	and.b32  	%r59, %r347, 31;
	and.b32  	%r348, %r347, 224;
	add.s32 	%r349, %r348, -128;
	shr.u32 	%r350, %r349, 5;
	mul.wide.u32 	%rd129, %r350, 4;
	sub.s64 	%rd35, %rd12, %rd129;
	ld.local.u32 	%r685, [%rd35+24];
	ld.local.u32 	%r686, [%rd35+20];
	setp.eq.s32 	%p35, %r59, 0;
	@%p35 bra 	$L__BB0_38;
	shf.l.wrap.b32 	%r685, %r686, %r685, %r59;
	ld.local.u32 	%r351, [%rd35+16];
	shf.l.wrap.b32 	%r686, %r351, %r686, %r59;
$L__BB0_38:
	shr.u32 	%r352, %r685, 30;
	shf.l.wrap.b32 	%r353, %r686, %r685, 2;
	shl.b32 	%r354, %r686, 2;
	shr.u32 	%r355, %r353, 31;
	add.s32 	%r356, %r355, %r352;
	neg.s32 	%r357, %r356;
	setp.lt.s32 	%p36, %r55, 0;
	selp.b32 	%r687, %r357, %r356, %p36;
	xor.b32  	%r358, %r353, %r55;
	shr.s32 	%r359, %r353, 31;
	xor.b32  	%r360, %r359, %r353;
	xor.b32  	%r361, %r359, %r354;
	cvt.u64.u32 	%rd130, %r360;
	shl.b64 	%rd131, %rd130, 32;
	cvt.u64.u32 	%rd132, %r361;
	or.b64  	%rd133, %rd131, %rd132;
	cvt.rn.f64.s64 	%fd7, %rd133;
	mul.f64 	%fd8, %fd7, 0d3BF921FB54442D19;
	cvt.rn.f32.f64 	%f134, %fd8;
	neg.f32 	%f135, %f134;
	setp.lt.s32 	%p37, %r358, 0;
	selp.f32 	%f427, %f135, %f134, %p37;
$L__BB0_39:
	add.s32 	%r363, %r687, 1;
	mul.rn.f32 	%f137, %f427, %f427;
	and.b32  	%r364, %r687, 1;
	setp.eq.b32 	%p38, %r364, 1;
	selp.f32 	%f138, %f427, 0f3F800000, %p38;
	fma.rn.f32 	%f139, %f137, %f138, 0f00000000;
	fma.rn.f32 	%f140, %f137, 0f37CBAC00, 0fBAB607ED;
	selp.f32 	%f141, 0fB94D4153, %f140, %p38;
	selp.f32 	%f142, 0f3C0885E4, 0f3D2AAABB, %p38;
	fma.rn.f32 	%f143, %f141, %f137, %f142;
	selp.f32 	%f144, 0fBE2AAAA8, 0fBEFFFFFF, %p38;
	fma.rn.f32 	%f145, %f143, %f137, %f144;
	fma.rn.f32 	%f146, %f145, %f139, %f138;
	and.b32  	%r365, %r363, 2;
	setp.eq.s32 	%p39, %r365, 0;
	mov.f32 	%f147, 0f00000000;
	sub.f32 	%f148, %f147, %f146;
	selp.f32 	%f149, %f146, %f148, %p39;
	mul.f32 	%f20, %f16, %f149;
	sub.f32 	%f21, %f1, %f4;
	mul.f32 	%f150, %f21, 0f3F22F983;
	cvt.rni.s32.f32 	%r691, %f150;
	cvt.rn.f32.s32 	%f151, %r691;
	fma.rn.f32 	%f152, %f151, 0fBFC90FDA, %f21;
	fma.rn.f32 	%f153, %f151, 0fB3A22168, %f152;
	fma.rn.f32 	%f428, %f151, 0fA7C234C5, %f153;
	abs.f32 	%f23, %f21;
	setp.ltu.f32 	%p40, %f23, 0f47CE4780;
	@%p40 bra 	$L__BB0_47;
	setp.neu.f32 	%p41, %f23, 0f7F800000;
	@%p41 bra 	$L__BB0_42;
	mov.f32 	%f156, 0f00000000;
	mul.rn.f32 	%f428, %f21, %f156;
	mov.b32 	%r691, 0;
	bra.uni 	$L__BB0_47;
$L__BB0_42:
	mov.b32 	%r69, %f21;
	shl.b32 	%r367, %r69, 8;
	or.b32  	%r70, %r367, -2147483648;
	mov.b64 	%rd286, 0;
	mov.b32 	%r688, 0;
$L__BB0_43:
	.pragma "nounroll";
	mul.wide.u32 	%rd135, %r688, 4;
	mov.u64 	%rd136, __cudart_i2opi_f;
	add.s64 	%rd137, %rd136, %rd135;
	ld.global.nc.u32 	%r368, [%rd137];
	mad.wide.u32 	%rd138, %r368, %r70, %rd286;
	shr.u64 	%rd286, %rd138, 32;
	add.s64 	%rd139, %rd11, %rd135;
	st.local.u32 	[%rd139], %rd138;
	add.s32 	%r688, %r688, 1;
	setp.ne.s32 	%p42, %r688, 6;
	@%p42 bra 	$L__BB0_43;
	shr.u32 	%r369, %r69, 23;
	st.local.u32 	[%rd11+24], %rd286;
	and.b32  	%r73, %r369, 31;
	and.b32  	%r370, %r369, 224;
	add.s32 	%r371, %r370, -128;
	shr.u32 	%r372, %r371, 5;
	mul.wide.u32 	%rd140, %r372, 4;
	sub.s64 	%rd38, %rd11, %rd140;
	ld.local.u32 	%r689, [%rd38+24];
	ld.local.u32 	%r690, [%rd38+20];
	setp.eq.s32 	%p43, %r73, 0;
	@%p43 bra 	$L__BB0_46;
	shf.l.wrap.b32 	%r689, %r690, %r689, %r73;
	ld.local.u32 	%r373, [%rd38+16];
	shf.l.wrap.b32 	%r690, %r373, %r690, %r73;
$L__BB0_46:
	shr.u32 	%r374, %r689, 30;
	shf.l.wrap.b32 	%r375, %r690, %r689, 2;
	shl.b32 	%r376, %r690, 2;
	shr.u32 	%r377, %r375, 31;
	add.s32 	%r378, %r377, %r374;
	neg.s32 	%r379, %r378;
	setp.lt.s32 	%p44, %r69, 0;
	selp.b32 	%r691, %r379, %r378, %p44;
	xor.b32  	%r380, %r375, %r69;
	shr.s32 	%r381, %r375, 31;
	xor.b32  	%r382, %r381, %r375;
	xor.b32  	%r383, %r381, %r376;
	cvt.u64.u32 	%rd141, %r382;
	shl.b64 	%rd142, %rd141, 32;
	cvt.u64.u32 	%rd143, %r383;
	or.b64  	%rd144, %rd142, %rd143;
	cvt.rn.f64.s64 	%fd9, %rd144;
	mul.f64 	%fd10, %fd9, 0d3BF921FB54442D19;
	cvt.rn.f32.f64 	%f154, %fd10;
	neg.f32 	%f155, %f154;
	setp.lt.s32 	%p45, %r380, 0;
	selp.f32 	%f428, %f155, %f154, %p45;
$L__BB0_47:
	add.s32 	%r385, %r691, 1;
	mul.rn.f32 	%f157, %f428, %f428;
	and.b32  	%r386, %r691, 1;
	setp.eq.b32 	%p46, %r386, 1;
	selp.f32 	%f158, %f428, 0f3F800000, %p46;
	fma.rn.f32 	%f159, %f157, %f158, 0f00000000;
	fma.rn.f32 	%f160, %f157, 0f37CBAC00, 0fBAB607ED;
	selp.f32 	%f161, 0fB94D4153, %f160, %p46;
	selp.f32 	%f162, 0f3C0885E4, 0f3D2AAABB, %p46;
	fma.rn.f32 	%f163, %f161, %f157, %f162;
	selp.f32 	%f164, 0fBE2AAAA8, 0fBEFFFFFF, %p46;
	fma.rn.f32 	%f165, %f163, %f157, %f164;
	fma.rn.f32 	%f166, %f165, %f159, %f158;
	and.b32  	%r387, %r385, 2;
	setp.eq.s32 	%p47, %r387, 0;
	mov.f32 	%f167, 0f00000000;
	sub.f32 	%f168, %f167, %f166;
	selp.f32 	%f169, %f166, %f168, %p47;
	fma.rn.f32 	%f170, %f20, %f169, %f13;
	max.f32 	%f171, %f170, 0fBF800000;
	min.f32 	%f172, %f171, 0f3F800000;
	abs.f32 	%f173, %f172;
	fma.rn.f32 	%f174, %f173, 0fBF000000, 0f3F000000;
	rsqrt.approx.ftz.f32 	%f175, %f174;
	mul.f32 	%f176, %f175, %f174;
	mul.f32 	%f177, %f175, 0fBF000000;
	fma.rn.f32 	%f178, %f176, %f177, 0f3F000000;
	fma.rn.f32 	%f179, %f176, %f178, %f176;
	setp.eq.f32 	%p48, %f173, 0f3F800000;
	selp.f32 	%f180, 0f00000000, %f179, %p48;
	setp.gt.f32 	%p49, %f173, 0f3F0F5C29;
	selp.f32 	%f181, %f180, %f173, %p49;
	copysign.f32 	%f182, %f172, %f181;
	mul.f32 	%f183, %f182, %f182;
	fma.rn.f32 	%f184, %f183, 0f3D10ECEF, 0f3C8B1ABB;
	fma.rn.f32 	%f185, %f184, %f183, 0f3CFC028C;
	fma.rn.f32 	%f186, %f185, %f183, 0f3D372139;
	fma.rn.f32 	%f187, %f186, %f183, 0f3D9993DB;
	fma.rn.f32 	%f188, %f187, %f183, 0f3E2AAAC6;
	mul.f32 	%f189, %f183, %f188;
	fma.rn.f32 	%f190, %f189, %f182, %f182;
	neg.f32 	%f191, %f190;
	selp.f32 	%f192, %f190, %f191, %p49;
	fma.rn.f32 	%f193, 0f3F6EE581, 0f3FD774EB, %f192;
	setp.gt.f32 	%p50, %f172, 0f3F0F5C29;
	selp.f32 	%f194, %f190, %f193, %p50;
	add.f32 	%f195, %f194, %f194;
	selp.f32 	%f196, %f195, %f194, %p49;
	cvt.f64.f32 	%fd11, %f196;
	mul.f64 	%fd12, %fd11, 0d404CA5DC1A63C1F8;
	cvt.rn.f32.f64 	%f197, %fd12;
	cvt.f64.f32 	%fd13, %f197;
	mul.f64 	%fd14, %fd13, 0d4010000000000000;
	cvt.rmi.f64.f64 	%fd15, %fd14;
	cvt.rzi.s32.f64 	%r388, %fd15;
	shl.b32 	%r389, %r388, 2;
	mov.u32 	%r390, _ZZ18collect_histograms9GalaxySetS_PiS0_S0_iE19shared_DR_histogram;
	add.s32 	%r391, %r390, %r389;
	atom.shared.add.u32 	%r392, [%r391], 1;
	setp.ne.s32 	%p51, %r671, %r670;
	@%p51 bra 	$L__BB0_49;
	atom.shared.add.u32 	%r613, [_ZZ18collect_histograms9GalaxySetS_PiS0_S0_iE19shared_DD_histogram], 1;
	atom.shared.add.u32 	%r614, [_ZZ18collect_histograms9GalaxySetS_PiS0_S0_iE19shared_RR_histogram], 1;
	bra.uni 	$L__BB0_127;
$L__BB0_49:
	setp.le.s32 	%p52, %r671, %r670;
	@%p52 bra 	$L__BB0_127;
	mul.wide.s32 	%rd145, %r671, 8;
	add.s64 	%rd146, %rd16, %rd145;
	ld.global.f32 	%f27, [%rd146];
	ld.global.f32 	%f28, [%rd146+4];
	mov.u32 	%r695, %r19;
	mov.f32 	%f429, %f2;
	@%p1 bra 	$L__BB0_56;
	mov.b64 	%rd287, 0;
	mov.b32 	%r692, 0;
$L__BB0_52:
	.pragma "nounroll";
	mul.wide.u32 	%rd148, %r692, 4;
	mov.u64 	%rd149, __cudart_i2opi_f;
	add.s64 	%rd150, %rd149, %rd148;
	ld.global.nc.u32 	%r394, [%rd150];
	mad.wide.u32 	%rd151, %r394, %r17, %rd287;
	shr.u64 	%rd287, %rd151, 32;
	add.s64 	%rd152, %rd10, %rd148;
	st.local.u32 	[%rd152], %rd151;
	add.s32 	%r692, %r692, 1;
	setp.ne.s32 	%p53, %r692, 6;
	@%p53 bra 	$L__BB0_52;
	setp.eq.s32 	%p54, %r18, 0;
	st.local.u32 	[%rd10+24], %rd287;
	ld.local.u32 	%r693, [%rd20+24];
	ld.local.u32 	%r694, [%rd20+20];
	@%p54 bra 	$L__BB0_55;
	shf.l.wrap.b32 	%r693, %r694, %r693, %r18;
	ld.local.u32 	%r395, [%rd20+16];
	shf.l.wrap.b32 	%r694, %r395, %r694, %r18;
$L__BB0_55:
	setp.lt.s32 	%p55, %r16, 0;
	shr.u32 	%r396, %r693, 30;
	shf.l.wrap.b32 	%r397, %r694, %r693, 2;
	shl.b32 	%r398, %r694, 2;
	shr.u32 	%r399, %r397, 31;
	add.s32 	%r400, %r399, %r396;
	neg.s32 	%r401, %r400;
	selp.b32 	%r695, %r401, %r400, %p55;
	xor.b32  	%r402, %r397, %r16;
	shr.s32 	%r403, %r397, 31;
	xor.b32  	%r404, %r403, %r397;
	xor.b32  	%r405, %r403, %r398;
	cvt.u64.u32 	%rd153, %r404;
	shl.b64 	%rd154, %rd153, 32;
	cvt.u64.u32 	%rd155, %r405;
	or.b64  	%rd156, %rd154, %rd155;
	cvt.rn.f64.s64 	%fd16, %rd156;
	mul.f64 	%fd17, %fd16, 0d3BF921FB54442D19;
	cvt.rn.f32.f64 	%f198, %fd17;
	neg.f32 	%f199, %f198;
	setp.lt.s32 	%p56, %r402, 0;
	selp.f32 	%f429, %f199, %f198, %p56;
$L__BB0_56:
	mul.rn.f32 	%f200, %f429, %f429;
	and.b32  	%r406, %r695, 1;
	setp.eq.b32 	%p57, %r406, 1;
	selp.f32 	%f201, 0f3F800000, %f429, %p57;
	fma.rn.f32 	%f202, %f200, %f201, 0f00000000;
	fma.rn.f32 	%f203, %f200, 0f37CBAC00, 0fBAB607ED;
	selp.f32 	%f204, %f203, 0fB94D4153, %p57;
	selp.f32 	%f205, 0f3D2AAABB, 0f3C0885E4, %p57;
	fma.rn.f32 	%f206, %f204, %f200, %f205;
	selp.f32 	%f207, 0fBEFFFFFF, 0fBE2AAAA8, %p57;
	fma.rn.f32 	%f208, %f206, %f200, %f207;
	fma.rn.f32 	%f209, %f208, %f202, %f201;
	and.b32  	%r407, %r695, 2;
	setp.eq.s32 	%p58, %r407, 0;
	mov.f32 	%f210, 0f00000000;
	sub.f32 	%f211, %f210, %f209;
	selp.f32 	%f31, %f209, %f211, %p58;
	mul.f32 	%f212, %f27, 0f3F22F983;
	cvt.rni.s32.f32 	%r707, %f212;
	cvt.rn.f32.s32 	%f213, %r707;
	fma.rn.f32 	%f214, %f213, 0fBFC90FDA, %f27;
	fma.rn.f32 	%f215, %f213, 0fB3A22168, %f214;
	fma.rn.f32 	%f432, %f213, 0fA7C234C5, %f215;
	abs.f32 	%f33, %f27;
	setp.ltu.f32 	%p59, %f33, 0f47CE4780;
	mov.u32 	%r699, %r707;
	mov.f32 	%f430, %f432;
	@%p59 bra 	$L__BB0_64;
	setp.neu.f32 	%p60, %f33, 0f7F800000;
	@%p60 bra 	$L__BB0_59;
	mov.f32 	%f218, 0f00000000;
	mul.rn.f32 	%f430, %f27, %f218;
	mov.b32 	%r699, 0;
	bra.uni 	$L__BB0_64;
$L__BB0_59:
	mov.b32 	%r93, %f27;
	mov.b64 	%rd288, 0;
	mov.b32 	%r696, 0;
$L__BB0_60:
	.pragma "nounroll";
	mul.wide.u32 	%rd158, %r696, 4;
	mov.u64 	%rd159, __cudart_i2opi_f;
	add.s64 	%rd160, %rd159, %rd158;
	ld.global.nc.u32 	%r409, [%rd160];
	shl.b32 	%r410, %r93, 8;
	or.b32  	%r411, %r410, -2147483648;
	mad.wide.u32 	%rd161, %r409, %r411, %rd288;
	shr.u64 	%rd288, %rd161, 32;
	add.s64 	%rd162, %rd9, %rd158;
	st.local.u32 	[%rd162], %rd161;
	add.s32 	%r696, %r696, 1;
	setp.ne.s32 	%p61, %r696, 6;
	@%p61 bra 	$L__BB0_60;
	shr.u32 	%r412, %r93, 23;
	st.local.u32 	[%rd9+24], %rd288;
	and.b32  	%r96, %r412, 31;
	and.b32  	%r413, %r412, 224;
	add.s32 	%r414, %r413, -128;
	shr.u32 	%r415, %r414, 5;
	mul.wide.u32 	%rd163, %r415, 4;
	sub.s64 	%rd43, %rd9, %rd163;
	ld.local.u32 	%r697, [%rd43+24];
	ld.local.u32 	%r698, [%rd43+20];
	setp.eq.s32 	%p62, %r96, 0;
	@%p62 bra 	$L__BB0_63;
	shf.l.wrap.b32 	%r697, %r698, %r697, %r96;
	ld.local.u32 	%r416, [%rd43+16];
	shf.l.wrap.b32 	%r698, %r416, %r698, %r96;
$L__BB0_63:
	shr.u32 	%r417, %r697, 30;
	shf.l.wrap.b32 	%r418, %r698, %r697, 2;
	shl.b32 	%r419, %r698, 2;
	shr.u32 	%r420, %r418, 31;
	add.s32 	%r421, %r420, %r417;
	neg.s32 	%r422, %r421;
	setp.lt.s32 	%p63, %r93, 0;
	selp.b32 	%r699, %r422, %r421, %p63;
	xor.b32  	%r423, %r418, %r93;
	shr.s32 	%r424, %r418, 31;
	xor.b32  	%r425, %r424, %r418;
	xor.b32  	%r426, %r424, %r419;
	cvt.u64.u32 	%rd164, %r425;
	shl.b64 	%rd165, %rd164, 32;
	cvt.u64.u32 	%rd166, %r426;
	or.b64  	%rd167, %rd165, %rd166;
	cvt.rn.f64.s64 	%fd18, %rd167;
	mul.f64 	%fd19, %fd18, 0d3BF921FB54442D19;
	cvt.rn.f32.f64 	%f216, %fd19;
	neg.f32 	%f217, %f216;
	setp.lt.s32 	%p64, %r423, 0;
	selp.f32 	%f430, %f217, %f216, %p64;
$L__BB0_64:
	mul.rn.f32 	%f219, %f430, %f430;
	and.b32  	%r428, %r699, 1;
	setp.eq.b32 	%p65, %r428, 1;
	selp.f32 	%f220, 0f3F800000, %f430, %p65;
	fma.rn.f32 	%f221, %f219, %f220, 0f00000000;
	fma.rn.f32 	%f222, %f219, 0f37CBAC00, 0fBAB607ED;
	selp.f32 	%f223, %f222, 0fB94D4153, %p65;
	selp.f32 	%f224, 0f3D2AAABB, 0f3C0885E4, %p65;
	fma.rn.f32 	%f225, %f223, %f219, %f224;
	selp.f32 	%f226, 0fBEFFFFFF, 0fBE2AAAA8, %p65;
	fma.rn.f32 	%f227, %f225, %f219, %f226;
	fma.rn.f32 	%f228, %f227, %f221, %f220;
	and.b32  	%r429, %r699, 2;
	setp.eq.s32 	%p66, %r429, 0;
	mov.f32 	%f229, 0f00000000;
	sub.f32 	%f230, %f229, %f228;
	selp.f32 	%f231, %f228, %f230, %p66;
	mul.f32 	%f37, %f31, %f231;
	mov.u32 	%r703, %r19;
	mov.f32 	%f431, %f2;
	@%p1 bra 	$L__BB0_70;
	mov.b64 	%rd289, 0;
	mov.b32 	%r700, 0;
$L__BB0_66:
	.pragma "nounroll";
	mul.wide.u32 	%rd169, %r700, 4;
	mov.u64 	%rd170, __cudart_i2opi_f;
	add.s64 	%rd171, %rd170, %rd169;
	ld.global.nc.u32 	%r431, [%rd171];
	mad.wide.u32 	%rd172, %r431, %r17, %rd289;
	shr.u64 	%rd289, %rd172, 32;
	add.s64 	%rd173, %rd8, %rd169;
	st.local.u32 	[%rd173], %rd172;
	add.s32 	%r700, %r700, 1;
	setp.ne.s32 	%p67, %r700, 6;
	@%p67 bra 	$L__BB0_66;
	setp.eq.s32 	%p68, %r18, 0;
	st.local.u32 	[%rd8+24], %rd289;
	ld.local.u32 	%r701, [%rd21+24];
	ld.local.u32 	%r702, [%rd21+20];
	@%p68 bra 	$L__BB0_69;
	shf.l.wrap.b32 	%r701, %r702, %r701, %r18;
	ld.local.u32 	%r432, [%rd21+16];
	shf.l.wrap.b32 	%r702, %r432, %r702, %r18;
$L__BB0_69:
	setp.lt.s32 	%p69, %r16, 0;
	shr.u32 	%r433, %r701, 30;
	shf.l.wrap.b32 	%r434, %r702, %r701, 2;
	shl.b32 	%r435, %r702, 2;
	shr.u32 	%r436, %r434, 31;
	add.s32 	%r437, %r436, %r433;
	neg.s32 	%r438, %r437;
	selp.b32 	%r703, %r438, %r437, %p69;
	xor.b32  	%r439, %r434, %r16;
	shr.s32 	%r440, %r434, 31;
	xor.b32  	%r441, %r440, %r434;
	xor.b32  	%r442, %r440, %r435;
	cvt.u64.u32 	%rd174, %r441;
	shl.b64 	%rd175, %rd174, 32;
	cvt.u64.u32 	%rd176, %r442;
	or.b64  	%rd177, %rd175, %rd176;
	cvt.rn.f64.s64 	%fd20, %rd177;
	mul.f64 	%fd21, %fd20, 0d3BF921FB54442D19;
	cvt.rn.f32.f64 	%f232, %fd21;
	neg.f32 	%f233, %f232;
	setp.lt.s32 	%p70, %r439, 0;
	selp.f32 	%f431, %f233, %f232, %p70;
$L__BB0_70:
	add.s32 	%r443, %r703, 1;
	mul.rn.f32 	%f234, %f431, %f431;
	and.b32  	%r444, %r703, 1;
	setp.eq.b32 	%p72, %r444, 1;
	selp.f32 	%f235, %f431, 0f3F800000, %p72;
	fma.rn.f32 	%f236, %f234, %f235, 0f00000000;
	fma.rn.f32 	%f237, %f234, 0f37CBAC00, 0fBAB607ED;
	selp.f32 	%f238, 0fB94D4153, %f237, %p72;
	selp.f32 	%f239, 0f3C0885E4, 0f3D2AAABB, %p72;
	fma.rn.f32 	%f240, %f238, %f234, %f239;
	selp.f32 	%f241, 0fBE2AAAA8, 0fBEFFFFFF, %p72;
	fma.rn.f32 	%f242, %f240, %f234, %f241;
	fma.rn.f32 	%f243, %f242, %f236, %f235;
	and.b32  	%r445, %r443, 2;
	setp.eq.s32 	%p73, %r445, 0;
	mov.f32 	%f244, 0f00000000;
	sub.f32 	%f245, %f244, %f243;
	selp.f32 	%f40, %f243, %f245, %p73;
	@%p59 bra 	$L__BB0_78;
	setp.neu.f32 	%p74, %f33, 0f7F800000;
	@%p74 bra 	$L__BB0_73;
	mov.f32 	%f248, 0f00000000;
	mul.rn.f32 	%f432, %f27, %f248;
	mov.b32 	%r707, 0;
	bra.uni 	$L__BB0_78;
$L__BB0_73:
	mov.b32 	%r115, %f27;
	mov.b64 	%rd290, 0;
	mov.b32 	%r704, 0;
$L__BB0_74:
	.pragma "nounroll";
	mul.wide.u32 	%rd179, %r704, 4;
	mov.u64 	%rd180, __cudart_i2opi_f;
	add.s64 	%rd181, %rd180, %rd179;
	ld.global.nc.u32 	%r447, [%rd181];
	shl.b32 	%r448, %r115, 8;
	or.b32  	%r449, %r448, -2147483648;
	mad.wide.u32 	%rd182, %r447, %r449, %rd290;
	shr.u64 	%rd290, %rd182, 32;
	add.s64 	%rd183, %rd7, %rd179;
	st.local.u32 	[%rd183], %rd182;
	add.s32 	%r704, %r704, 1;
	setp.ne.s32 	%p75, %r704, 6;
	@%p75 bra 	$L__BB0_74;
	shr.u32 	%r450, %r115, 23;
	st.local.u32 	[%rd7+24], %rd290;
	and.b32  	%r118, %r450, 31;
	and.b32  	%r451, %r450, 224;
	add.s32 	%r452, %r451, -128;
	shr.u32 	%r453, %r452, 5;
	mul.wide.u32 	%rd184, %r453, 4;
	sub.s64 	%rd48, %rd7, %rd184;
	ld.local.u32 	%r705, [%rd48+24];
	ld.local.u32 	%r706, [%rd48+20];
	setp.eq.s32 	%p76, %r118, 0;
	@%p76 bra 	$L__BB0_77;
	shf.l.wrap.b32 	%r705, %r706, %r705, %r118;
	ld.local.u32 	%r454, [%rd48+16];
	shf.l.wrap.b32 	%r706, %r454, %r706, %r118;
$L__BB0_77:
	shr.u32 	%r455, %r705, 30;
	shf.l.wrap.b32 	%r456, %r706, %r705, 2;
	shl.b32 	%r457, %r706, 2;
	shr.u32 	%r458, %r456, 31;
	add.s32 	%r459, %r458, %r455;
	neg.s32 	%r460, %r459;
	setp.lt.s32 	%p77, %r115, 0;
	selp.b32 	%r707, %r460, %r459, %p77;
	xor.b32  	%r461, %r456, %r115;
	shr.s32 	%r462, %r456, 31;
	xor.b32  	%r463, %r462, %r456;
	xor.b32  	%r464, %r462, %r457;
	cvt.u64.u32 	%rd185, %r463;
	shl.b64 	%rd186, %rd185, 32;
	cvt.u64.u32 	%rd187, %r464;
	or.b64  	%rd188, %rd186, %rd187;
	cvt.rn.f64.s64 	%fd22, %rd188;
	mul.f64 	%fd23, %fd22, 0d3BF921FB54442D19;
	cvt.rn.f32.f64 	%f246, %fd23;
	neg.f32 	%f247, %f246;
	setp.lt.s32 	%p78, %r461, 0;
	selp.f32 	%f432, %f247, %f246, %p78;
$L__BB0_78:
	add.s32 	%r466, %r707, 1;
	mul.rn.f32 	%f249, %f432, %f432;
	and.b32  	%r467, %r707, 1;
	setp.eq.b32 	%p79, %r467, 1;
	selp.f32 	%f250, %f432, 0f3F800000, %p79;
	fma.rn.f32 	%f251, %f249, %f250, 0f00000000;
	fma.rn.f32 	%f252, %f249, 0f37CBAC00, 0fBAB607ED;
	selp.f32 	%f253, 0fB94D4153, %f252, %p79;
	selp.f32 	%f254, 0f3C0885E4, 0f3D2AAABB, %p79;
	fma.rn.f32 	%f255, %f253, %f249, %f254;
	selp.f32 	%f256, 0fBE2AAAA8, 0fBEFFFFFF, %p79;
	fma.rn.f32 	%f257, %f255, %f249, %f256;
	fma.rn.f32 	%f258, %f257, %f251, %f250;
	and.b32  	%r468, %r466, 2;
	setp.eq.s32 	%p80, %r468, 0;
	mov.f32 	%f259, 0f00000000;
	sub.f32 	%f260, %f259, %f258;
	selp.f32 	%f261, %f258, %f260, %p80;
	mul.f32 	%f44, %f40, %f261;
	sub.f32 	%f45, %f1, %f28;
	mul.f32 	%f262, %f45, 0f3F22F983;
	cvt.rni.s32.f32 	%r711, %f262;
	cvt.rn.f32.s32 	%f263, %r711;
	fma.rn.f32 	%f264, %f263, 0fBFC90FDA, %f45;
	fma.rn.f32 	%f265, %f263, 0fB3A22168, %f264;
	fma.rn.f32 	%f433, %f263, 0fA7C234C5, %f265;
	abs.f32 	%f47, %f45;
	setp.ltu.f32 	%p81, %f47, 0f47CE4780;
	@%p81 bra 	$L__BB0_86;
	setp.neu.f32 	%p82, %f47, 0f7F800000;
	@%p82 bra 	$L__BB0_81;
	mov.f32 	%f268, 0f00000000;
	mul.rn.f32 	%f433, %f45, %f268;
	mov.b32 	%r711, 0;
	bra.uni 	$L__BB0_86;
$L__BB0_81:
	mov.b32 	%r128, %f45;
	mov.b64 	%rd291, 0;
	mov.b32 	%r708, 0;
$L__BB0_82:
	.pragma "nounroll";
	mul.wide.u32 	%rd190, %r708, 4;
	mov.u64 	%rd191, __cudart_i2opi_f;
	add.s64 	%rd192, %rd191, %rd190;
	ld.global.nc.u32 	%r470, [%rd192];
	shl.b32 	%r471, %r128, 8;
	or.b32  	%r472, %r471, -2147483648;
	mad.wide.u32 	%rd193, %r470, %r472, %rd291;
	shr.u64 	%rd291, %rd193, 32;
	add.s64 	%rd194, %rd6, %rd190;
	st.local.u32 	[%rd194], %rd193;
	add.s32 	%r708, %r708, 1;
	setp.ne.s32 	%p83, %r708, 6;
	@%p83 bra 	$L__BB0_82;
	shr.u32 	%r473, %r128, 23;
	st.local.u32 	[%rd6+24], %rd291;
	and.b32  	%r131, %r473, 31;
	and.b32  	%r474, %r473, 224;
	add.s32 	%r475, %r474, -128;
	shr.u32 	%r476, %r475, 5;
	mul.wide.u32 	%rd195, %r476, 4;
	sub.s64 	%rd51, %rd6, %rd195;
	ld.local.u32 	%r709, [%rd51+24];
	ld.local.u32 	%r710, [%rd51+20];
	setp.eq.s32 	%p84, %r131, 0;
	@%p84 bra 	$L__BB0_85;
	shf.l.wrap.b32 	%r709, %r710, %r709, %r131;
	ld.local.u32 	%r477, [%rd51+16];
	shf.l.wrap.b32 	%r710, %r477, %r710, %r131;
$L__BB0_85:
	shr.u32 	%r478, %r709, 30;
	shf.l.wrap.b32 	%r479, %r710, %r709, 2;
	shl.b32 	%r480, %r710, 2;
	shr.u32 	%r481, %r479, 31;
	add.s32 	%r482, %r481, %r478;
	neg.s32 	%r483, %r482;
	setp.lt.s32 	%p85, %r128, 0;
	selp.b32 	%r711, %r483, %r482, %p85;
	xor.b32  	%r484, %r479, %r128;
	shr.s32 	%r485, %r479, 31;
	xor.b32  	%r486, %r485, %r479;
	xor.b32  	%r487, %r485, %r480;
	cvt.u64.u32 	%rd196, %r486;
	shl.b64 	%rd197, %rd196, 32;
	cvt.u64.u32 	%rd198, %r487;
	or.b64  	%rd199, %rd197, %rd198;
	cvt.rn.f64.s64 	%fd24, %rd199;
	mul.f64 	%fd25, %fd24, 0d3BF921FB54442D19;
	cvt.rn.f32.f64 	%f266, %fd25;
	neg.f32 	%f267, %f266;
	setp.lt.s32 	%p86, %r484, 0;
	selp.f32 	%f433, %f267, %f266, %p86;
$L__BB0_86:
	add.s32 	%r489, %r711, 1;
	mul.rn.f32 	%f269, %f433, %f433;
	and.b32  	%r490, %r711, 1;
	setp.eq.b32 	%p87, %r490, 1;
	selp.f32 	%f270, %f433, 0f3F800000, %p87;
	fma.rn.f32 	%f271, %f269, %f270, 0f00000000;
	fma.rn.f32 	%f272, %f269, 0f37CBAC00, 0fBAB607ED;
	selp.f32 	%f273, 0fB94D4153, %f272, %p87;
	selp.f32 	%f274, 0f3C0885E4, 0f3D2AAABB, %p87;
	fma.rn.f32 	%f275, %f273, %f269, %f274;
	selp.f32 	%f276, 0fBE2AAAA8, 0fBEFFFFFF, %p87;
	fma.rn.f32 	%f277, %f275, %f269, %f276;
	fma.rn.f32 	%f278, %f277, %f271, %f270;
	and.b32  	%r491, %r489, 2;
	setp.eq.s32 	%p88, %r491, 0;
	mov.f32 	%f279, 0f00000000;
	sub.f32 	%f280, %f279, %f278;
	selp.f32 	%f281, %f278, %f280, %p88;
	fma.rn.f32 	%f282, %f44, %f281, %f37;
	max.f32 	%f283, %f282, 0fBF800000;
	min.f32 	%f284, %f283, 0f3F800000;
	abs.f32 	%f285, %f284;
	fma.rn.f32 	%f286, %f285, 0fBF000000, 0f3F000000;
	rsqrt.approx.ftz.f32 	%f287, %f286;
	mul.f32 	%f288, %f287, %f286;
	mul.f32 	%f289, %f287, 0fBF000000;
	fma.rn.f32 	%f290, %f288, %f289, 0f3F000000;
	fma.rn.f32 	%f291, %f288, %f290, %f288;
	setp.eq.f32 	%p89, %f285, 0f3F800000;
	selp.f32 	%f292, 0f00000000, %f291, %p89;
	setp.gt.f32 	%p90, %f285, 0f3F0F5C29;
	selp.f32 	%f293, %f292, %f285, %p90;
	copysign.f32 	%f294, %f284, %f293;
	mul.f32 	%f295, %f294, %f294;
	fma.rn.f32 	%f296, %f295, 0f3D10ECEF, 0f3C8B1ABB;
	fma.rn.f32 	%f297, %f296, %f295, 0f3CFC028C;
	fma.rn.f32 	%f298, %f297, %f295, 0f3D372139;
	fma.rn.f32 	%f299, %f298, %f295, 0f3D9993DB;
	fma.rn.f32 	%f300, %f299, %f295, 0f3E2AAAC6;
	mul.f32 	%f301, %f295, %f300;
	fma.rn.f32 	%f302, %f301, %f294, %f294;
	neg.f32 	%f303, %f302;
	selp.f32 	%f304, %f302, %f303, %p90;
	fma.rn.f32 	%f305, 0f3F6EE581, 0f3FD774EB, %f304;
	setp.gt.f32 	%p91, %f284, 0f3F0F5C29;
	selp.f32 	%f306, %f302, %f305, %p91;
	add.f32 	%f307, %f306, %f306;
	selp.f32 	%f308, %f307, %f306, %p90;
	cvt.f64.f32 	%fd26, %f308;
	mul.f64 	%fd27, %fd26, 0d404CA5DC1A63C1F8;
	cvt.rn.f32.f64 	%f309, %fd27;
	cvt.f64.f32 	%fd28, %f309;
	mul.f64 	%fd29, %fd28, 0d4010000000000000;
	cvt.rmi.f64.f64 	%fd30, %fd29;
	cvt.rzi.s32.f64 	%r492, %fd30;
	shl.b32 	%r493, %r492, 2;
	mov.u32 	%r494, _ZZ18collect_histograms9GalaxySetS_PiS0_S0_iE19shared_DD_histogram;
	add.s32 	%r495, %r494, %r493;
	atom.shared.add.u32 	%r496, [%r495], 2;
	mul.wide.u32 	%rd200, %r670, 8;
	add.s64 	%rd201, %rd17, %rd200;
	ld.global.f32 	%f51, [%rd201];
	ld.global.f32 	%f52, [%rd201+4];
	mul.f32 	%f310, %f51, 0f3F22F983;
	cvt.rni.s32.f32 	%r723, %f310;
	cvt.rn.f32.s32 	%f311, %r723;
	fma.rn.f32 	%f312, %f311, 0fBFC90FDA, %f51;
	fma.rn.f32 	%f313, %f311, 0fB3A22168, %f312;
	fma.rn.f32 	%f436, %f311, 0fA7C234C5, %f313;
	abs.f32 	%f54, %f51;
	setp.ltu.f32 	%p92, %f54, 0f47CE4780;
	mov.u32 	%r715, %r723;
	mov.f32 	%f434, %f436;
	@%p92 bra 	$L__BB0_94;
	setp.neu.f32 	%p93, %f54, 0f7F800000;
	@%p93 bra 	$L__BB0_89;
	mov.f32 	%f316, 0f00000000;
	mul.rn.f32 	%f434, %f51, %f316;
	mov.b32 	%r715, 0;
	bra.uni 	$L__BB0_94;
$L__BB0_89:
	mov.b32 	%r141, %f51;
	mov.b64 	%rd292, 0;
	mov.b32 	%r712, 0;
$L__BB0_90:
	.pragma "nounroll";
	mul.wide.u32 	%rd203, %r712, 4;
	mov.u64 	%rd204, __cudart_i2opi_f;
	add.s64 	%rd205, %rd204, %rd203;
	ld.global.nc.u32 	%r498, [%rd205];
	shl.b32 	%r499, %r141, 8;
	or.b32  	%r500, %r499, -2147483648;
	mad.wide.u32 	%rd206, %r498, %r500, %rd292;
	shr.u64 	%rd292, %rd206, 32;
	add.s64 	%rd207, %rd5, %rd203;
	st.local.u32 	[%rd207], %rd206;
	add.s32 	%r712, %r712, 1;
	setp.ne.s32 	%p94, %r712, 6;
	@%p94 bra 	$L__BB0_90;
	shr.u32 	%r501, %r141, 23;
	st.local.u32 	[%rd5+24], %rd292;
	and.b32  	%r144, %r501, 31;
	and.b32  	%r502, %r501, 224;
	add.s32 	%r503, %r502, -128;
	shr.u32 	%r504, %r503, 5;
	mul.wide.u32 	%rd208, %r504, 4;
	sub.s64 	%rd54, %rd5, %rd208;
	ld.local.u32 	%r713, [%rd54+24];
	ld.local.u32 	%r714, [%rd54+20];
	setp.eq.s32 	%p95, %r144, 0;
	@%p95 bra 	$L__BB0_93;
	shf.l.wrap.b32 	%r713, %r714, %r713, %r144;
	ld.local.u32 	%r505, [%rd54+16];
	shf.l.wrap.b32 	%r714, %r505, %r714, %r144;
$L__BB0_93:
	shr.u32 	%r506, %r713, 30;
	shf.l.wrap.b32 	%r507, %r714, %r713, 2;
	shl.b32 	%r508, %r714, 2;
	shr.u32 	%r509, %r507, 31;
	add.s32 	%r510, %r509, %r506;
	neg.s32 	%r511, %r510;
	setp.lt.s32 	%p96, %r141, 0;
	selp.b32 	%r715, %r511, %r510, %p96;
	xor.b32  	%r512, %r507, %r141;
	shr.s32 	%r513, %r507, 31;
	xor.b32  	%r514, %r513, %r507;
	xor.b32  	%r515, %r513, %r508;
	cvt.u64.u32 	%rd209, %r514;
	shl.b64 	%rd210, %rd209, 32;
	cvt.u64.u32 	%rd211, %r515;
	or.b64  	%rd212, %rd210, %rd211;
	cvt.rn.f64.s64 	%fd31, %rd212;
	mul.f64 	%fd32, %fd31, 0d3BF921FB54442D19;
	cvt.rn.f32.f64 	%f314, %fd32;
	neg.f32 	%f315, %f314;
	setp.lt.s32 	%p97, %r512, 0;
	selp.f32 	%f434, %f315, %f314, %p97;
$L__BB0_94:
	mul.rn.f32 	%f317, %f434, %f434;
	and.b32  	%r517, %r715, 1;
	setp.eq.b32 	%p99, %r517, 1;
	selp.f32 	%f318, 0f3F800000, %f434, %p99;
	fma.rn.f32 	%f319, %f317, %f318, 0f00000000;
	fma.rn.f32 	%f320, %f317, 0f37CBAC00, 0fBAB607ED;
	selp.f32 	%f321, %f320, 0fB94D4153, %p99;
	selp.f32 	%f322, 0f3D2AAABB, 0f3C0885E4, %p99;
	fma.rn.f32 	%f323, %f321, %f317, %f322;
	selp.f32 	%f324, 0fBEFFFFFF, 0fBE2AAAA8, %p99;
	fma.rn.f32 	%f325, %f323, %f317, %f324;
	fma.rn.f32 	%f326, %f325, %f319, %f318;
	and.b32  	%r518, %r715, 2;
	setp.eq.s32 	%p100, %r518, 0;
	mov.f32 	%f327, 0f00000000;
	sub.f32 	%f328, %f327, %f326;
	selp.f32 	%f58, %f326, %f328, %p100;
	mov.u32 	%r719, %r727;
	mov.f32 	%f435, %f437;
	@%p18 bra 	$L__BB0_102;
	setp.neu.f32 	%p101, %f9, 0f7F800000;
	@%p101 bra 	$L__BB0_97;
	mov.f32 	%f331, 0f00000000;
	mul.rn.f32 	%f435, %f3, %f331;
	mov.b32 	%r719, 0;
	bra.uni 	$L__BB0_102;
$L__BB0_97:
	mov.b32 	%r153, %f3;
	mov.b64 	%rd293, 0;
	mov.b32 	%r716, 0;
$L__BB0_98:
	.pragma "nounroll";
	mul.wide.u32 	%rd214, %r716, 4;
	mov.u64 	%rd215, __cudart_i2opi_f;
	add.s64 	%rd216, %rd215, %rd214;
	ld.global.nc.u32 	%r520, [%rd216];
	shl.b32 	%r521, %r153, 8;
	or.b32  	%r522, %r521, -2147483648;
	mad.wide.u32 	%rd217, %r520, %r522, %rd293;
	shr.u64 	%rd293, %rd217, 32;
	add.s64 	%rd218, %rd4, %rd214;
	st.local.u32 	[%rd218], %rd217;
	add.s32 	%r716, %r716, 1;
	setp.ne.s32 	%p102, %r716, 6;
	@%p102 bra 	$L__BB0_98;
	shr.u32 	%r523, %r153, 23;
	st.local.u32 	[%rd4+24], %rd293;
	and.b32  	%r156, %r523, 31;
	and.b32  	%r524, %r523, 224;
	add.s32 	%r525, %r524, -128;
	shr.u32 	%r526, %r525, 5;
	mul.wide.u32 	%rd219, %r526, 4;
	sub.s64 	%rd57, %rd4, %rd219;
	ld.local.u32 	%r717, [%rd57+24];
	ld.local.u32 	%r718, [%rd57+20];
	setp.eq.s32 	%p103, %r156, 0;
	@%p103 bra 	$L__BB0_101;
	shf.l.wrap.b32 	%r717, %r718, %r717, %r156;
	ld.local.u32 	%r527, [%rd57+16];
	shf.l.wrap.b32 	%r718, %r527, %r718, %r156;
$L__BB0_101:
	shr.u32 	%r528, %r717, 30;
	shf.l.wrap.b32 	%r529, %r718, %r717, 2;
	shl.b32 	%r530, %r718, 2;
	shr.u32 	%r531, %r529, 31;
	add.s32 	%r532, %r531, %r528;
	neg.s32 	%r533, %r532;
	setp.lt.s32 	%p104, %r153, 0;
	selp.b32 	%r719, %r533, %r532, %p104;
	xor.b32  	%r534, %r529, %r153;
	shr.s32 	%r535, %r529, 31;
	xor.b32  	%r536, %r535, %r529;
	xor.b32  	%r537, %r535, %r530;
	cvt.u64.u32 	%rd220, %r536;
	shl.b64 	%rd221, %rd220, 32;
	cvt.u64.u32 	%rd222, %r537;
	or.b64  	%rd223, %rd221, %rd222;
	cvt.rn.f64.s64 	%fd33, %rd223;
	mul.f64 	%fd34, %fd33, 0d3BF921FB54442D19;
	cvt.rn.f32.f64 	%f329, %fd34;
	neg.f32 	%f330, %f329;
	setp.lt.s32 	%p105, %r534, 0;
	selp.f32 	%f435, %f330, %f329, %p105;
$L__BB0_102:
	mul.rn.f32 	%f332, %f435, %f435;
	and.b32  	%r539, %r719, 1;
	setp.eq.b32 	%p107, %r539, 1;
	selp.f32 	%f333, 0f3F800000, %f435, %p107;
	fma.rn.f32 	%f334, %f332, %f333, 0f00000000;
	fma.rn.f32 	%f335, %f332, 0f37CBAC00, 0fBAB607ED;
	selp.f32 	%f336, %f335, 0fB94D4153, %p107;
	selp.f32 	%f337, 0f3D2AAABB, 0f3C0885E4, %p107;
	fma.rn.f32 	%f338, %f336, %f332, %f337;
	selp.f32 	%f339, 0fBEFFFFFF, 0fBE2AAAA8, %p107;
	fma.rn.f32 	%f340, %f338, %f332, %f339;
	fma.rn.f32 	%f341, %f340, %f334, %f333;
	and.b32  	%r540, %r719, 2;
	setp.eq.s32 	%p108, %r540, 0;
	mov.f32 	%f342, 0f00000000;
	sub.f32 	%f343, %f342, %f341;
	selp.f32 	%f344, %f341, %f343, %p108;
	mul.f32 	%f62, %f58, %f344;
	@%p92 bra 	$L__BB0_110;
	setp.neu.f32 	%p109, %f54, 0f7F800000;
	@%p109 bra 	$L__BB0_105;
	mov.f32 	%f347, 0f00000000;
	mul.rn.f32 	%f436, %f51, %f347;
	mov.b32 	%r723, 0;
	bra.uni 	$L__BB0_110;
$L__BB0_105:
	mov.b32 	%r165, %f51;
	mov.b64 	%rd294, 0;
	mov.b32 	%r720, 0;
$L__BB0_106:
	.pragma "nounroll";
	mul.wide.u32 	%rd225, %r720, 4;
	mov.u64 	%rd226, __cudart_i2opi_f;
	add.s64 	%rd227, %rd226, %rd225;
	ld.global.nc.u32 	%r542, [%rd227];
	shl.b32 	%r543, %r165, 8;
	or.b32  	%r544, %r543, -2147483648;
	mad.wide.u32 	%rd228, %r542, %r544, %rd294;
	shr.u64 	%rd294, %rd228, 32;
	add.s64 	%rd229, %rd3, %rd225;
	st.local.u32 	[%rd229], %rd228;
	add.s32 	%r720, %r720, 1;
	setp.ne.s32 	%p110, %r720, 6;
	@%p110 bra 	$L__BB0_106;
	shr.u32 	%r545, %r165, 23;
	st.local.u32 	[%rd3+24], %rd294;
	and.b32  	%r168, %r545, 31;
	and.b32  	%r546, %r545, 224;
	add.s32 	%r547, %r546, -128;
	shr.u32 	%r548, %r547, 5;
	mul.wide.u32 	%rd230, %r548, 4;
	sub.s64 	%rd60, %rd3, %rd230;
	ld.local.u32 	%r721, [%rd60+24];
	ld.local.u32 	%r722, [%rd60+20];
	setp.eq.s32 	%p111, %r168, 0;
	@%p111 bra 	$L__BB0_109;
	shf.l.wrap.b32 	%r721, %r722, %r721, %r168;
	ld.local.u32 	%r549, [%rd60+16];
	shf.l.wrap.b32 	%r722, %r549, %r722, %r168;
$L__BB0_109:
	shr.u32 	%r550, %r721, 30;
	shf.l.wrap.b32 	%r551, %r722, %r721, 2;
	shl.b32 	%r552, %r722, 2;
	shr.u32 	%r553, %r551, 31;
	add.s32 	%r554, %r553, %r550;
	neg.s32 	%r555, %r554;
	setp.lt.s32 	%p112, %r165, 0;
	selp.b32 	%r723, %r555, %r554, %p112;
	xor.b32  	%r556, %r551, %r165;
	shr.s32 	%r557, %r551, 31;
	xor.b32  	%r558, %r557, %r551;
	xor.b32  	%r559, %r557, %r552;
	cvt.u64.u32 	%rd231, %r558;
	shl.b64 	%rd232, %rd231, 32;
	cvt.u64.u32 	%rd233, %r559;
	or.b64  	%rd234, %rd232, %rd233;
	cvt.rn.f64.s64 	%fd35, %rd234;
	mul.f64 	%fd36, %fd35, 0d3BF921FB54442D19;
	cvt.rn.f32.f64 	%f345, %fd36;
	neg.f32 	%f346, %f345;
	setp.lt.s32 	%p113, %r556, 0;
	selp.f32 	%f436, %f346, %f345, %p113;
$L__BB0_110:
	add.s32 	%r561, %r723, 1;
	mul.rn.f32 	%f348, %f436, %f436;
	and.b32  	%r562, %r723, 1;
	setp.eq.b32 	%p115, %r562, 1;
	selp.f32 	%f349, %f436, 0f3F800000, %p115;
	fma.rn.f32 	%f350, %f348, %f349, 0f00000000;
	fma.rn.f32 	%f351, %f348, 0f37CBAC00, 0fBAB607ED;
	selp.f32 	%f352, 0fB94D4153, %f351, %p115;
	selp.f32 	%f353, 0f3C0885E4, 0f3D2AAABB, %p115;
	fma.rn.f32 	%f354, %f352, %f348, %f353;
	selp.f32 	%f355, 0fBE2AAAA8, 0fBEFFFFFF, %p115;
	fma.rn.f32 	%f356, %f354, %f348, %f355;
	fma.rn.f32 	%f357, %f356, %f350, %f349;
	and.b32  	%r563, %r561, 2;
	setp.eq.s32 	%p116, %r563, 0;
	mov.f32 	%f358, 0f00000000;
	sub.f32 	%f359, %f358, %f357;
	selp.f32 	%f66, %f357, %f359, %p116;
	@%p18 bra 	$L__BB0_118;
	setp.neu.f32 	%p117, %f9, 0f7F800000;
	@%p117 bra 	$L__BB0_113;
	mov.f32 	%f362, 0f00000000;
	mul.rn.f32 	%f437, %f3, %f362;
	mov.b32 	%r727, 0;
	bra.uni 	$L__BB0_118;
$L__BB0_113:
	mov.b32 	%r177, %f3;
	shl.b32 	%r565, %r177, 8;
	or.b32  	%r178, %r565, -2147483648;
	mov.b64 	%rd295, 0;
	mov.b32 	%r724, 0;
$L__BB0_114:
	.pragma "nounroll";
	mul.wide.u32 	%rd236, %r724, 4;
	mov.u64 	%rd237, __cudart_i2opi_f;
	add.s64 	%rd238, %rd237, %rd236;
	ld.global.nc.u32 	%r566, [%rd238];
	mad.wide.u32 	%rd239, %r566, %r178, %rd295;
	shr.u64 	%rd295, %rd239, 32;
	add.s64 	%rd240, %rd2, %rd236;
	st.local.u32 	[%rd240], %rd239;
	add.s32 	%r724, %r724, 1;
	setp.ne.s32 	%p118, %r724, 6;
	@%p118 bra 	$L__BB0_114;
	shr.u32 	%r567, %r177, 23;
	st.local.u32 	[%rd2+24], %rd295;
	and.b32  	%r181, %r567, 31;
	and.b32  	%r568, %r567, 224;
	add.s32 	%r569, %r568, -128;
	shr.u32 	%r570, %r569, 5;
	mul.wide.u32 	%rd241, %r570, 4;
	sub.s64 	%rd63, %rd2, %rd241;
	ld.local.u32 	%r725, [%rd63+24];
	ld.local.u32 	%r726, [%rd63+20];
	setp.eq.s32 	%p119, %r181, 0;
	@%p119 bra 	$L__BB0_117;
	shf.l.wrap.b32 	%r725, %r726, %r725, %r181;
	ld.local.u32 	%r571, [%rd63+16];
	shf.l.wrap.b32 	%r726, %r571, %r726, %r181;
$L__BB0_117:
	shr.u32 	%r572, %r725, 30;
	shf.l.wrap.b32 	%r573, %r726, %r725, 2;
	shl.b32 	%r574, %r726, 2;
	shr.u32 	%r575, %r573, 31;
	add.s32 	%r576, %r575, %r572;
	neg.s32 	%r577, %r576;
	setp.lt.s32 	%p120, %r177, 0;
	selp.b32 	%r727, %r577, %r576, %p120;
	xor.b32  	%r578, %r573, %r177;
	shr.s32 	%r579, %r573, 31;
	xor.b32  	%r580, %r579, %r573;
	xor.b32  	%r581, %r579, %r574;
	cvt.u64.u32 	%rd242, %r580;
	shl.b64 	%rd243, %rd242, 32;
	cvt.u64.u32 	%rd244, %r581;
	or.b64  	%rd245, %rd243, %rd244;
	cvt.rn.f64.s64 	%fd37, %rd245;
	mul.f64 	%fd38, %fd37, 0d3BF921FB54442D19;
	cvt.rn.f32.f64 	%f360, %fd38;
	neg.f32 	%f361, %f360;
	setp.lt.s32 	%p121, %r578, 0;
	selp.f32 	%f437, %f361, %f360, %p121;
$L__BB0_118:
	add.s32 	%r583, %r727, 1;
	mul.rn.f32 	%f363, %f437, %f437;
	and.b32  	%r584, %r727, 1;
	setp.eq.b32 	%p122, %r584, 1;
	selp.f32 	%f364, %f437, 0f3F800000, %p122;
	fma.rn.f32 	%f365, %f363, %f364, 0f00000000;
	fma.rn.f32 	%f366, %f363, 0f37CBAC00, 0fBAB607ED;
	selp.f32 	%f367, 0fB94D4153, %f366, %p122;
	selp.f32 	%f368, 0f3C0885E4, 0f3D2AAABB, %p122;
	fma.rn.f32 	%f369, %f367, %f363, %f368;
	selp.f32 	%f370, 0fBE2AAAA8, 0fBEFFFFFF, %p122;
	fma.rn.f32 	%f371, %f369, %f363, %f370;
	fma.rn.f32 	%f372, %f371, %f365, %f364;
	and.b32  	%r585, %r583, 2;
	setp.eq.s32 	%p123, %r585, 0;
	mov.f32 	%f373, 0f00000000;
	sub.f32 	%f374, %f373, %f372;
	selp.f32 	%f375, %f372, %f374, %p123;
	mul.f32 	%f70, %f66, %f375;
	sub.f32 	%f71, %f52, %f4;
	mul.f32 	%f376, %f71, 0f3F22F983;
	cvt.rni.s32.f32 	%r731, %f376;
	cvt.rn.f32.s32 	%f377, %r731;
	fma.rn.f32 	%f378, %f377, 0fBFC90FDA, %f71;
	fma.rn.f32 	%f379, %f377, 0fB3A22168, %f378;
	fma.rn.f32 	%f438, %f377, 0fA7C234C5, %f379;
	abs.f32 	%f73, %f71;
	setp.ltu.f32 	%p124, %f73, 0f47CE4780;
	@%p124 bra 	$L__BB0_126;
	setp.neu.f32 	%p125, %f73, 0f7F800000;
	@%p125 bra 	$L__BB0_121;
	mov.f32 	%f382, 0f00000000;
	mul.rn.f32 	%f438, %f71, %f382;
	mov.b32 	%r731, 0;
	bra.uni 	$L__BB0_126;
$L__BB0_121:
	mov.b32 	%r191, %f71;
	shl.b32 	%r587, %r191, 8;
	or.b32  	%r192, %r587, -2147483648;
	mov.b64 	%rd296, 0;
	mov.b32 	%r728, 0;
$L__BB0_122:
	.pragma "nounroll";
	mul.wide.u32 	%rd247, %r728, 4;
	mov.u64 	%rd248, __cudart_i2opi_f;
	add.s64 	%rd249, %rd248, %rd247;
	ld.global.nc.u32 	%r588, [%rd249];
	mad.wide.u32 	%rd250, %r588, %r192, %rd296;
	shr.u64 	%rd296, %rd250, 32;
	add.s64 	%rd251, %rd1, %rd247;
	st.local.u32 	[%rd251], %rd250;
	add.s32 	%r728, %r728, 1;
	setp.ne.s32 	%p126, %r728, 6;
	@%p126 bra 	$L__BB0_122;
	shr.u32 	%r589, %r191, 23;
	st.local.u32 	[%rd1+24], %rd296;
	and.b32  	%r195, %r589, 31;
	and.b32  	%r590, %r589, 224;
	add.s32 	%r591, %r590, -128;
	shr.u32 	%r592, %r591, 5;
	mul.wide.u32 	%rd252, %r592, 4;
	sub.s64 	%rd66, %rd1, %rd252;
	ld.local.u32 	%r729, [%rd66+24];
	ld.local.u32 	%r730, [%rd66+20];
	setp.eq.s32 	%p127, %r195, 0;
	@%p127 bra 	$L__BB0_125;
	shf.l.wrap.b32 	%r729, %r730, %r729, %r195;
	ld.local.u32 	%r593, [%rd66+16];
	shf.l.wrap.b32 	%r730, %r593, %r730, %r195;
$L__BB0_125:
	shr.u32 	%r594, %r729, 30;
	shf.l.wrap.b32 	%r595, %r730, %r729, 2;
	shl.b32 	%r596, %r730, 2;
	shr.u32 	%r597, %r595, 31;
	add.s32 	%r598, %r597, %r594;
	neg.s32 	%r599, %r598;
	setp.lt.s32 	%p128, %r191, 0;
	selp.b32 	%r731, %r599, %r598, %p128;
	xor.b32  	%r600, %r595, %r191;
	shr.s32 	%r601, %r595, 31;
	xor.b32  	%r602, %r601, %r595;
	xor.b32  	%r603, %r601, %r596;
	cvt.u64.u32 	%rd253, %r602;
	shl.b64 	%rd254, %rd253, 32;
	cvt.u64.u32 	%rd255, %r603;
	or.b64  	%rd256, %rd254, %rd255;
	cvt.rn.f64.s64 	%fd39, %rd256;
	mul.f64 	%fd40, %fd39, 0d3BF921FB54442D19;
	cvt.rn.f32.f64 	%f380, %fd40;
	neg.f32 	%f381, %f380;
	setp.lt.s32 	%p129, %r600, 0;
	selp.f32 	%f438, %f381, %f380, %p129;
$L__BB0_126:
	add.s32 	%r605, %r731, 1;
	mul.rn.f32 	%f383, %f438, %f438;
	and.b32  	%r606, %r731, 1;
	setp.eq.b32 	%p130, %r606, 1;
	selp.f32 	%f384, %f438, 0f3F800000, %p130;
	fma.rn.f32 	%f385, %f383, %f384, 0f00000000;
	fma.rn.f32 	%f386, %f383, 0f37CBAC00, 0fBAB607ED;
	selp.f32 	%f387, 0fB94D4153, %f386, %p130;
	selp.f32 	%f388, 0f3C0885E4, 0f3D2AAABB, %p130;
	fma.rn.f32 	%f389, %f387, %f383, %f388;
	selp.f32 	%f390, 0fBE2AAAA8, 0fBEFFFFFF, %p130;
	fma.rn.f32 	%f391, %f389, %f383, %f390;
	fma.rn.f32 	%f392, %f391, %f385, %f384;
	and.b32  	%r607, %r605, 2;
	setp.eq.s32 	%p131, %r607, 0;
	mov.f32 	%f393, 0f00000000;
	sub.f32 	%f394, %f393, %f392;
	selp.f32 	%f395, %f392, %f394, %p131;
	fma.rn.f32 	%f396, %f70, %f395, %f62;
	max.f32 	%f397, %f396, 0fBF800000;
	min.f32 	%f398, %f397, 0f3F800000;
	abs.f32 	%f399, %f398;
	fma.rn.f32 	%f400, %f399, 0fBF000000, 0f3F000000;
	rsqrt.approx.ftz.f32 	%f401, %f400;
	mul.f32 	%f402, %f401, %f400;
	mul.f32 	%f403, %f401, 0fBF000000;
	fma.rn.f32 	%f404, %f402, %f403, 0f3F000000;
	fma.rn.f32 	%f405, %f402, %f404, %f402;
	setp.eq.f32 	%p132, %f399, 0f3F800000;
	selp.f32 	%f406, 0f00000000, %f405, %p132;
	setp.gt.f32 	%p133, %f399, 0f3F0F5C29;
	selp.f32 	%f407, %f406, %f399, %p133;
	copysign.f32 	%f408, %f398, %f407;
	mul.f32 	%f409, %f408, %f408;
	fma.rn.f32 	%f410, %f409, 0f3D10ECEF, 0f3C8B1ABB;
	fma.rn.f32 	%f411, %f410, %f409, 0f3CFC028C;
	fma.rn.f32 	%f412, %f411, %f409, 0f3D372139;
	fma.rn.f32 	%f413, %f412, %f409, 0f3D9993DB;
	fma.rn.f32 	%f414, %f413, %f409, 0f3E2AAAC6;
	mul.f32 	%f415, %f409, %f414;
	fma.rn.f32 	%f416, %f415, %f408, %f408;
	neg.f32 	%f417, %f416;
	selp.f32 	%f418, %f416, %f417, %p133;
	fma.rn.f32 	%f419, 0f3F6EE581, 0f3FD774EB, %f418;
	setp.gt.f32 	%p134, %f398, 0f3F0F5C29;
	selp.f32 	%f420, %f416, %f419, %p134;
	add.f32 	%f421, %f420, %f420;
	selp.f32 	%f422, %f421, %f420, %p133;
	cvt.f64.f32 	%fd41, %f422;
	mul.f64 	%fd42, %fd41, 0d404CA5DC1A63C1F8;
	cvt.rn.f32.f64 	%f423, %fd42;
	cvt.f64.f32 	%fd43, %f423;
	mul.f64 	%fd44, %fd43, 0d4010000000000000;
	cvt.rmi.f64.f64 	%fd45, %fd44;
	cvt.rzi.s32.f64 	%r608, %fd45;
	shl.b32 	%r609, %r608, 2;
	mov.u32 	%r610, _ZZ18collect_histograms9GalaxySetS_PiS0_S0_iE19shared_RR_histogram;
	add.s32 	%r611, %r610, %r609;
	atom.shared.add.u32 	%r612, [%r611], 2;
$L__BB0_127:
	add.s32 	%r671, %r671, %r13;
	setp.lt.s32 	%p135, %r671, %r248;
	@%p135 bra 	$L__BB0_11;
$L__BB0_128:
	add.s32 	%r670, %r670, 1;
	setp.ne.s32 	%p136, %r670, %r248;
	@%p136 bra 	$L__BB0_9;
$L__BB0_129:
	setp.gt.u32 	%p137, %r741, 719;
	bar.sync 	0;
	@%p137 bra 	$L__BB0_136;
	ld.param.u64 	%rd279, [_Z18collect_histograms9GalaxySetS_PiS0_S0_i_param_4];
	ld.param.u64 	%rd278, [_Z18collect_histograms9GalaxySetS_PiS0_S0_i_param_3];
	ld.param.u64 	%rd277, [_Z18collect_histograms9GalaxySetS_PiS0_S0_i_param_2];
	cvta.to.global.u64 	%rd67, %rd277;
	cvta.to.global.u64 	%rd68, %rd279;
	cvta.to.global.u64 	%rd69, %rd278;
	mul.lo.s32 	%r206, %r1, 720;
	add.s32 	%r615, %r741, %r2;
	max.u32 	%r616, %r615, 720;
	setp.lt.u32 	%p138, %r615, 720;
	selp.u32 	%r617, 1, 0, %p138;
	add.s32 	%r618, %r615, %r617;
	sub.s32 	%r619, %r616, %r618;
	div.u32 	%r620, %r619, %r2;
	add.s32 	%r207, %r620, %r617;
	and.b32  	%r621, %r207, 3;
	setp.eq.s32 	%p139, %r621, 3;
	@%p139 bra 	$L__BB0_133;
	add.s32 	%r622, %r207, 1;
	and.b32  	%r623, %r622, 3;
	shl.b32 	%r734, %r741, 2;
	shl.b32 	%r209, %r2, 2;
	add.s32 	%r733, %r741, %r206;
	neg.s32 	%r732, %r623;
	mad.lo.s32 	%r741, %r2, %r623, %r741;
$L__BB0_132:
	.pragma "nounroll";
	mov.u32 	%r624, _ZZ18collect_histograms9GalaxySetS_PiS0_S0_iE19shared_DD_histogram;
	add.s32 	%r625, %r624, %r734;
	ld.shared.u32 	%r626, [%r625];
	mul.wide.u32 	%rd257, %r733, 4;
	add.s64 	%rd258, %rd67, %rd257;
	st.global.u32 	[%rd258], %r626;
	mov.u32 	%r627, _ZZ18collect_histograms9GalaxySetS_PiS0_S0_iE19shared_DR_histogram;
	add.s32 	%r628, %r627, %r734;
	ld.shared.u32 	%r629, [%r628];
	add.s64 	%rd259, %rd69, %rd257;
	st.global.u32 	[%rd259], %r629;
	mov.u32 	%r630, _ZZ18collect_histograms9GalaxySetS_PiS0_S0_iE19shared_RR_histogram;
	add.s32 	%r631, %r630, %r734;
	ld.shared.u32 	%r632, [%r631];
	add.s64 	%rd260, %rd68, %rd257;
	st.global.u32 	[%rd260], %r632;
	add.s32 	%r734, %r734, %r209;
	add.s32 	%r733, %r733, %r2;
	add.s32 	%r732, %r732, 1;
	setp.ne.s32 	%p140, %r732, 0;
	@%p140 bra 	$L__BB0_132;
$L__BB0_133:
	setp.lt.u32 	%p141, %r207, 3;
	@%p141 bra 	$L__BB0_136;
	shl.b32 	%r220, %r2, 2;
	mov.u32 	%r633, _ZZ18collect_histograms9GalaxySetS_PiS0_S0_iE19shared_RR_histogram;
	add.s32 	%r221, %r633, %r220;
	shl.b32 	%r740, %r741, 2;
	shl.b32 	%r223, %r2, 4;
	shl.b32 	%r634, %r2, 3;
	add.s32 	%r224, %r633, %r634;
	mul.lo.s32 	%r635, %r2, 12;
	add.s32 	%r225, %r633, %r635;
	mov.u32 	%r636, _ZZ18collect_histograms9GalaxySetS_PiS0_S0_iE19shared_DR_histogram;
	add.s32 	%r226, %r636, %r220;
	add.s32 	%r227, %r636, %r634;
	add.s32 	%r228, %r636, %r635;
	add.s32 	%r736, %r741, %r206;
	add.s32 	%r739, %r736, %r2;
	shl.b32 	%r637, %r2, 1;
	add.s32 	%r738, %r736, %r637;
	mad.lo.s32 	%r737, %r2, 3, %r736;
	mov.u32 	%r638, _ZZ18collect_histograms9GalaxySetS_PiS0_S0_iE19shared_DD_histogram;
	add.s32 	%r233, %r638, %r220;
	add.s32 	%r234, %r638, %r634;
	add.s32 	%r235, %r638, %r635;
$L__BB0_135:
	add.s32 	%r640, %r638, %r740;
	ld.shared.u32 	%r641, [%r640];
	mul.wide.u32 	%rd261, %r736, 4;
	add.s64 	%rd262, %rd67, %rd261;
	st.global.u32 	[%rd262], %r641;
	add.s32 	%r643, %r636, %r740;
	ld.shared.u32 	%r644, [%r643];
	add.s64 	%rd263, %rd69, %rd261;
	st.global.u32 	[%rd263], %r644;
	add.s32 	%r646, %r633, %r740;
	ld.shared.u32 	%r647, [%r646];
	add.s64 	%rd264, %rd68, %rd261;
	st.global.u32 	[%rd264], %r647;
	add.s32 	%r648, %r233, %r740;
	ld.shared.u32 	%r649, [%r648];
	mul.wide.u32 	%rd265, %r739, 4;
	add.s64 	%rd266, %rd67, %rd265;
	st.global.u32 	[%rd266], %r649;
	add.s32 	%r650, %r226, %r740;
	ld.shared.u32 	%r651, [%r650];
	add.s64 	%rd267, %rd69, %rd265;
	st.global.u32 	[%rd267], %r651;
	add.s32 	%r652, %r221, %r740;
	ld.shared.u32 	%r653, [%r652];
	add.s64 	%rd268, %rd68, %rd265;
	st.global.u32 	[%rd268], %r653;
	add.s32 	%r654, %r234, %r740;
	ld.shared.u32 	%r655, [%r654];
	mul.wide.u32 	%rd269, %r738, 4;
	add.s64 	%rd270, %rd67, %rd269;
	st.global.u32 	[%rd270], %r655;
	add.s32 	%r656, %r227, %r740;
	ld.shared.u32 	%r657, [%r656];
	add.s64 	%rd271, %rd69, %rd269;
	st.global.u32 	[%rd271], %r657;
	add.s32 	%r658, %r224, %r740;
	ld.shared.u32 	%r659, [%r658];
	add.s64 	%rd272, %rd68, %rd269;
	st.global.u32 	[%rd272], %r659;
	add.s32 	%r660, %r235, %r740;
	ld.shared.u32 	%r661, [%r660];
	mul.wide.u32 	%rd273, %r737, 4;
	add.s64 	%rd274, %rd67, %rd273;
	st.global.u32 	[%rd274], %r661;
	add.s32 	%r662, %r228, %r740;
	ld.shared.u32 	%r663, [%r662];
	add.s64 	%rd275, %rd69, %rd273;
	st.global.u32 	[%rd275], %r663;
	add.s32 	%r664, %r225, %r740;
	ld.shared.u32 	%r665, [%r664];
	add.s64 	%rd276, %rd68, %rd273;
	st.global.u32 	[%rd276], %r665;
	add.s32 	%r741, %r741, %r220;
	add.s32 	%r740, %r740, %r223;
	add.s32 	%r739, %r739, %r220;
	add.s32 	%r738, %r738, %r220;
	add.s32 	%r737, %r737, %r220;
	add.s32 	%r736, %r736, %r220;
	setp.lt.u32 	%p142, %r741, 720;
	@%p142 bra 	$L__BB0_135;
$L__BB0_136:
	ret;

}
	// .globl	_Z27measure_galaxy_distributionPiS_S_Pfi
.visible .entry _Z27measure_galaxy_distributionPiS_S_Pfi(
	.param .u64 .ptr .align 1 _Z27measure_galaxy_distributionPiS_S_Pfi_param_0,
	.param .u64 .ptr .align 1 _Z27measure_galaxy_distributionPiS_S_Pfi_param_1,
	.param .u64 .ptr .align 1 _Z27measure_galaxy_distributionPiS_S_Pfi_param_2,
	.param .u64 .ptr .align 1 _Z27measure_galaxy_distributionPiS_S_Pfi_param_3,
	.param .u32 _Z27measure_galaxy_distributionPiS_S_Pfi_param_4
)
{
	.reg .pred 	%p<4>;
	.reg .b32 	%r<14>;
	.reg .b32 	%f<8>;
	.reg .b64 	%rd<15>;

	ld.param.u64 	%rd5, [_Z27measure_galaxy_distributionPiS_S_Pfi_param_0];
	ld.param.u64 	%rd6, [_Z27measure_galaxy_distributionPiS_S_Pfi_param_1];
	ld.param.u64 	%rd7, [_Z27measure_galaxy_distributionPiS_S_Pfi_param_2];
	ld.param.u64 	%rd8, [_Z27measure_galaxy_distributionPiS_S_Pfi_param_3];
	ld.param.u32 	%r7, [_Z27measure_galaxy_distributionPiS_S_Pfi_param_4];
	mov.u32 	%r8, %ctaid.x;
	mov.u32 	%r1, %ntid.x;
	mov.u32 	%r9, %tid.x;
	mad.lo.s32 	%r13, %r8, %r1, %r9;
	setp.ge.s32 	%p1, %r13, %r7;
	@%p1 bra 	$L__BB1_5;
	mov.u32 	%r10, %nctaid.x;
	mul.lo.s32 	%r3, %r1, %r10;
	cvta.to.global.u64 	%rd1, %rd7;
	cvta.to.global.u64 	%rd2, %rd5;
	cvta.to.global.u64 	%rd3, %rd6;
	cvta.to.global.u64 	%rd4, %rd8;
$L__BB1_2:
	mul.wide.s32 	%rd9, %r13, 4;
	add.s64 	%rd10, %rd1, %rd9;
	ld.global.u32 	%r5, [%rd10];
	setp.eq.s32 	%p2, %r5, 0;
	@%p2 bra 	$L__BB1_4;
	add.s64 	%rd12, %rd2, %rd9;
	ld.global.u32 	%r11, [%rd12];
	cvt.rn.f32.s32 	%f1, %r11;
	add.s64 	%rd13, %rd3, %rd9;
	ld.global.u32 	%r12, [%rd13];
	cvt.rn.f32.s32 	%f2, %r12;
	add.f32 	%f3, %f2, %f2;
	sub.f32 	%f4, %f1, %f3;
	cvt.rn.f32.s32 	%f5, %r5;
	add.f32 	%f6, %f4, %f5;
	div.rn.f32 	%f7, %f6, %f5;
	add.s64 	%rd14, %rd4, %rd9;
	st.global.f32 	[%rd14], %f7;
$L__BB1_4:
	add.s32 	%r13, %r13, %r3;
	setp.lt.s32 	%p3, %r13, %r7;
	@%p3 bra 	$L__BB1_2;
$L__BB1_5:
	ret;

}


// ===== COMPILED SASS (sm_100) =====

	.target	sm_100

	.elftype	@"ET_EXEC"


//--------------------- .note.nv.tkinfo           --------------------------
	.section	.note.nv.tkinfo,"",@"SHT_NOTE"
	.sectionflags	@"SHF_NOTE_NV_TKINFO"
	.tkinfo
        /*0018*/ 	.word	0x00000002
        /*0030*/ 	.string	""
        /*0030*/ 	.string	"ptxas"
        /*0030*/ 	.string	"Cuda compilation tools, release 13.0, V13.0.88"
        /*0030*/ 	.string	"Build cuda_13.0.r13.0/compiler.36424714_0"
        /*0030*/ 	.string	"-arch sm_100 -m 64 "



//--------------------- .note.nv.cuinfo           --------------------------
	.section	.note.nv.cuinfo,"",@"SHT_NOTE"
	.sectionflags	@"SHF_NOTE_NV_CUINFO"
        /*0018*/ 	.short	0x0002
        /*001a*/ 	.short	0x0064
        /*001c*/ 	.short	0x0082
	.zero		2


//--------------------- .nv.info                  --------------------------
	.section	.nv.info,"",@"SHT_CUDA_INFO"
	.align	4


	//----- nvinfo : EIATTR_REGCOUNT
	.align		4
        /*0000*/ 	.byte	0x04, 0x2f
        /*0002*/ 	.short	(.L_2 - .L_1)
	.align		4
.L_1:
        /*0004*/ 	.word	index@(_Z18collect_histograms9GalaxySetS_PiS0_S0_i)
        /*0008*/ 	.word	0x00000030


	//----- nvinfo : EIATTR_FRAME_SIZE
	.align		4
.L_2:
        /*000c*/ 	.byte	0x04, 0x11
        /*000e*/ 	.short	(.L_4 - .L_3)
	.align		4
.L_3:
        /*0010*/ 	.word	index@(_Z18collect_histograms9GalaxySetS_PiS0_S0_i)
        /*0014*/ 	.word	0x00000000


	//----- nvinfo : EIATTR_REGCOUNT
	.align		4
.L_4:
        /*0018*/ 	.byte	0x04, 0x2f
        /*001a*/ 	.short	(.L_6 - .L_5)
	.align		4
.L_5:
        /*001c*/ 	.word	index@(_Z27measure_galaxy_distributionPiS_S_Pfi)
        /*0020*/ 	.word	0x00000018


	//----- nvinfo : EIATTR_FRAME_SIZE
	.align		4
.L_6:
        /*0024*/ 	.byte	0x04, 0x11
        /*0026*/ 	.short	(.L_8 - .L_7)
	.align		4
.L_7:
        /*0028*/ 	.word	index@($__internal_0_$__cuda_sm3x_div_rn_noftz_f32_slowpath)
        /*002c*/ 	.word	0x00000000


	//----- nvinfo : EIATTR_FRAME_SIZE
	.align		4
.L_8:
        /*0030*/ 	.byte	0x04, 0x11
        /*0032*/ 	.short	(.L_10 - .L_9)
	.align		4
.L_9:
        /*0034*/ 	.word	index@(_Z27measure_galaxy_distributionPiS_S_Pfi)
        /*0038*/ 	.word	0x00000000


	//----- nvinfo : EIATTR_MIN_STACK_SIZE
	.align		4
.L_10:
        /*003c*/ 	.byte	0x04, 0x12
        /*003e*/ 	.short	(.L_12 - .L_11)
	.align		4
.L_11:
        /*0040*/ 	.word	index@(_Z27measure_galaxy_distributionPiS_S_Pfi)
        /*0044*/ 	.word	0x00000000


	//----- nvinfo : EIATTR_MIN_STACK_SIZE
	.align		4
.L_12:
        /*0048*/ 	.byte	0x04, 0x12
        /*004a*/ 	.short	(.L_14 - .L_13)
	.align		4
.L_13:
        /*004c*/ 	.word	index@(_Z18collect_histograms9GalaxySetS_PiS0_S0_i)
        /*0050*/ 	.word	0x00000000
.L_14:


//--------------------- .nv.compat                --------------------------
	.section	.nv.compat,"",@"SHT_CUDA_COMPAT_INFO"
	.align	4
        /*0000*/ 	.byte	0x02, 0x09, 0x00, 0x00, 0x02, 0x02, 0x01, 0x00, 0x02, 0x05, 0x05, 0x00, 0x03, 0x07, 0x01, 0x01
        /*0010*/ 	.byte	0x02, 0x03, 0x00, 0x00, 0x02, 0x06, 0x01, 0x00, 0x04, 0x0b, 0x08, 0x00, 0x01, 0x00, 0x00, 0x00
        /*0020*/ 	.byte	0x00, 0x00, 0x00, 0x00


//--------------------- .nv.info._Z27measure_galaxy_distributionPiS_S_Pfi --------------------------
	.section	.nv.info._Z27measure_galaxy_distributionPiS_S_Pfi,"",@"SHT_CUDA_INFO"
	.sectionflags	@""
	.align	4


	//----- nvinfo : EIATTR_CUDA_API_VERSION
	.align		4
        /*0000*/ 	.byte	0x04, 0x37
        /*0002*/ 	.short	(.L_16 - .L_15)
.L_15:
        /*0004*/ 	.word	0x00000082


	//----- nvinfo : EIATTR_KPARAM_INFO
	.align		4
.L_16:
        /*0008*/ 	.byte	0x04, 0x17
        /*000a*/ 	.short	(.L_18 - .L_17)
.L_17:
        /*000c*/ 	.word	0x00000000
        /*0010*/ 	.short	0x0004
        /*0012*/ 	.short	0x0020
        /*0014*/ 	.byte	0x00, 0xf0, 0x11, 0x00


	//----- nvinfo : EIATTR_KPARAM_INFO
	.align		4
.L_18:
        /*0018*/ 	.byte	0x04, 0x17
        /*001a*/ 	.short	(.L_20 - .L_19)
.L_19:
        /*001c*/ 	.word	0x00000000
        /*0020*/ 	.short	0x0003
        /*0022*/ 	.short	0x0018
        /*0024*/ 	.byte	0x00, 0xf5, 0x21, 0x00


	//----- nvinfo : EIATTR_KPARAM_INFO
	.align		4
.L_20:
        /*0028*/ 	.byte	0x04, 0x17
        /*002a*/ 	.short	(.L_22 - .L_21)
.L_21:
        /*002c*/ 	.word	0x00000000
        /*0030*/ 	.short	0x0002
        /*0032*/ 	.short	0x0010
        /*0034*/ 	.byte	0x00, 0xf5, 0x21, 0x00


	//----- nvinfo : EIATTR_KPARAM_INFO
	.align		4
.L_22:
        /*0038*/ 	.byte	0x04, 0x17
        /*003a*/ 	.short	(.L_24 - .L_23)
.L_23:
        /*003c*/ 	.word	0x00000000
        /*0040*/ 	.short	0x0001
        /*0042*/ 	.short	0x0008
        /*0044*/ 	.byte	0x00, 0xf5, 0x21, 0x00


	//----- nvinfo : EIATTR_KPARAM_INFO
	.align		4
.L_24:
        /*0048*/ 	.byte	0x04, 0x17
        /*004a*/ 	.short	(.L_26 - .L_25)
.L_25:
        /*004c*/ 	.word	0x00000000
        /*0050*/ 	.short	0x0000
        /*0052*/ 	.short	0x0000
        /*0054*/ 	.byte	0x00, 0xf5, 0x21, 0x00


	//----- nvinfo : EIATTR_SPARSE_MMA_MASK
	.align		4
.L_26:
        /*0058*/ 	.byte	0x03, 0x50
        /*005a*/ 	.short	0x0000


	//----- nvinfo : EIATTR_MAXREG_COUNT
	.align		4
        /*005c*/ 	.byte	0x03, 0x1b
        /*005e*/ 	.short	0x00ff


	//----- nvinfo : EIATTR_MERCURY_ISA_VERSION
	.align		4
        /*0060*/ 	.byte	0x03, 0x5f
        /*0062*/ 	.short	0x0101


	//----- nvinfo : EIATTR_VRC_CTA_INIT_COUNT
	.align		4
        /*0064*/ 	.byte	0x02, 0x4a
	.zero		1
	.zero		1


	//----- nvinfo : EIATTR_EXIT_INSTR_OFFSETS
	.align		4
        /*0068*/ 	.byte	0x04, 0x1c
        /*006a*/ 	.short	(.L_28 - .L_27)


	//   ....[0]....
.L_27:
        /*006c*/ 	.word	0x00000070


	//   ....[1]....
        /*0070*/ 	.word	0x00000330


	//----- nvinfo : EIATTR_CRS_STACK_SIZE
	.align		4
.L_28:
        /*0074*/ 	.byte	0x04, 0x1e
        /*0076*/ 	.short	(.L_30 - .L_29)
.L_29:
        /*0078*/ 	.word	0x00000000


	//----- nvinfo : EIATTR_CBANK_PARAM_SIZE
	.align		4
.L_30:
        /*007c*/ 	.byte	0x03, 0x19
        /*007e*/ 	.short	0x0024


	//----- nvinfo : EIATTR_PARAM_CBANK
	.align		4
        /*0080*/ 	.byte	0x04, 0x0a
        /*0082*/ 	.short	(.L_32 - .L_31)
	.align		4
.L_31:
        /*0084*/ 	.word	index@(.nv.constant0._Z27measure_galaxy_distributionPiS_S_Pfi)
        /*0088*/ 	.short	0x0380
        /*008a*/ 	.short	0x0024


	//----- nvinfo : EIATTR_SW_WAR
	.align		4
.L_32:
        /*008c*/ 	.byte	0x04, 0x36
        /*008e*/ 	.short	(.L_34 - .L_33)
.L_33:
        /*0090*/ 	.word	0x00000008
.L_34:


//--------------------- .nv.info._Z18collect_histograms9GalaxySetS_PiS0_S0_i --------------------------
	.section	.nv.info._Z18collect_histograms9GalaxySetS_PiS0_S0_i,"",@"SHT_CUDA_INFO"
	.sectionflags	@""
	.align	4


	//----- nvinfo : EIATTR_CUDA_API_VERSION
	.align		4
        /*0000*/ 	.byte	0x04, 0x37
        /*0002*/ 	.short	(.L_36 - .L_35)
.L_35:
        /*0004*/ 	.word	0x00000082


	//----- nvinfo : EIATTR_KPARAM_INFO
	.align		4
.L_36:
        /*0008*/ 	.byte	0x04, 0x17
        /*000a*/ 	.short	(.L_38 - .L_37)
.L_37:
        /*000c*/ 	.word	0x00000000
        /*0010*/ 	.short	0x0005
        /*0012*/ 	.short	0x0028
        /*0014*/ 	.byte	0x00, 0xf0, 0x11, 0x00


	//----- nvinfo : EIATTR_KPARAM_INFO
	.align		4
.L_38:
        /*0018*/ 	.byte	0x04, 0x17
        /*001a*/ 	.short	(.L_40 - .L_39)
.L_39:
        /*001c*/ 	.word	0x00000000
        /*0020*/ 	.short	0x0004
        /*0022*/ 	.short	0x0020
        /*0024*/ 	.byte	0x00, 0xf5, 0x21, 0x00


	//----- nvinfo : EIATTR_KPARAM_INFO
	.align		4
.L_40:
        /*0028*/ 	.byte	0x04, 0x17
        /*002a*/ 	.short	(.L_42 - .L_41)
.L_41:
        /*002c*/ 	.word	0x00000000
        /*0030*/ 	.short	0x0003
        /*0032*/ 	.short	0x0018
        /*0034*/ 	.byte	0x00, 0xf5, 0x21, 0x00


	//----- nvinfo : EIATTR_KPARAM_INFO
	.align		4
.L_42:
        /*0038*/ 	.byte	0x04, 0x17
        /*003a*/ 	.short	(.L_44 - .L_43)
.L_43:
        /*003c*/ 	.word	0x00000000
        /*0040*/ 	.short	0x0002
        /*0042*/ 	.short	0x0010
        /*0044*/ 	.byte	0x00, 0xf5, 0x21, 0x00


	//----- nvinfo : EIATTR_KPARAM_INFO
	.align		4
.L_44:
        /*0048*/ 	.byte	0x04, 0x17
        /*004a*/ 	.short	(.L_46 - .L_45)
.L_45:
        /*004c*/ 	.word	0x00000000
        /*0050*/ 	.short	0x0001
        /*0052*/ 	.short	0x0008
        /*0054*/ 	.byte	0x00, 0xf0, 0x21, 0x00


	//----- nvinfo : EIATTR_KPARAM_INFO
	.align		4
.L_46:
        /*0058*/ 	.byte	0x04, 0x17
        /*005a*/ 	.short	(.L_48 - .L_47)
.L_47:
        /*005c*/ 	.word	0x00000000
        /*0060*/ 	.short	0x0000
        /*0062*/ 	.short	0x0000
        /*0064*/ 	.byte	0x00, 0xf0, 0x21, 0x00


	//----- nvinfo : EIATTR_SPARSE_MMA_MASK
	.align		4
.L_48:
        /*0068*/ 	.byte	0x03, 0x50
        /*006a*/ 	.short	0x0000


	//----- nvinfo : EIATTR_MAXREG_COUNT
	.align		4
        /*006c*/ 	.byte	0x03, 0x1b
        /*006e*/ 	.short	0x00ff


	//----- nvinfo : EIATTR_NUM_BARRIERS
	.align		4
        /*0070*/ 	.byte	0x02, 0x4c
        /*0072*/ 	.byte	0x01
	.zero		1


	//----- nvinfo : EIATTR_MERCURY_ISA_VERSION
	.align		4
        /*0074*/ 	.byte	0x03, 0x5f
        /*0076*/ 	.short	0x0101


	//----- nvinfo : EIATTR_VRC_CTA_INIT_COUNT
	.align		4
        /*0078*/ 	.byte	0x02, 0x4a
	.zero		1
	.zero		1


	//----- nvinfo : EIATTR_EXIT_INSTR_OFFSETS
	.align		4
        /*007c*/ 	.byte	0x04, 0x1c
        /*007e*/ 	.short	(.L_50 - .L_49)


	//   ....[0]....
.L_49:
        /*0080*/ 	.word	0x00007ba0


	//   ....[1]....
        /*0084*/ 	.word	0x00007fb0


	//   ....[2]....
        /*0088*/ 	.word	0x00008430


	//----- nvinfo : EIATTR_CRS_STACK_SIZE
	.align		4
.L_50:
        /*008c*/ 	.byte	0x04, 0x1e
        /*008e*/ 	.short	(.L_52 - .L_51)
.L_51:
        /*0090*/ 	.word	0x00000000


	//----- nvinfo : EIATTR_CBANK_PARAM_SIZE
	.align		4
.L_52:
        /*0094*/ 	.byte	0x03, 0x19
        /*0096*/ 	.short	0x002c


	//----- nvinfo : EIATTR_PARAM_CBANK
	.align		4
        /*0098*/ 	.byte	0x04, 0x0a
        /*009a*/ 	.short	(.L_54 - .L_53)
	.align		4
.L_53:
        /*009c*/ 	.word	index@(.nv.constant0._Z18collect_histograms9GalaxySetS_PiS0_S0_i)
        /*00a0*/ 	.short	0x0380
        /*00a2*/ 	.short	0x002c


	//----- nvinfo : EIATTR_SW_WAR
	.align		4
.L_54:
        /*00a4*/ 	.byte	0x04, 0x36
        /*00a6*/ 	.short	(.L_56 - .L_55)
.L_55:
        /*00a8*/ 	.word	0x00000008
.L_56:


//--------------------- .nv.callgraph             --------------------------
	.section	.nv.callgraph,"",@"SHT_CUDA_CALLGRAPH"
	.align	4
	.sectionentsize	8
	.align		4
        /*0000*/ 	.word	0x00000000
	.align		4
        /*0004*/ 	.word	0xffffffff
	.align		4
        /*0008*/ 	.word	0x00000000
	.align		4
        /*000c*/ 	.word	0xfffffffe
	.align		4
        /*0010*/ 	.word	0x00000000
	.align		4
        /*0014*/ 	.word	0xfffffffd
	.align		4
        /*0018*/ 	.word	0x00000000
	.align		4
        /*001c*/ 	.word	0xfffffffc


//--------------------- .nv.constant4             --------------------------
	.section	.nv.constant4,"a",@progbits
	.align	8
	.align		8
.nv.constant4:
        /*0000*/ 	.dword	__cudart_i2opi_f


//--------------------- .text._Z27measure_galaxy_distributionPiS_S_Pfi --------------------------
	.section	.text._Z27measure_galaxy_distributionPiS_S_Pfi,"ax",@progbits
	.align	128
        .global         _Z27measure_galaxy_distributionPiS_S_Pfi
        .type           _Z27measure_galaxy_distributionPiS_S_Pfi,@function
        .size           _Z27measure_galaxy_distributionPiS_S_Pfi,(.L_x_112 - _Z27measure_galaxy_distributionPiS_S_Pfi)
        .other          _Z27measure_galaxy_distributionPiS_S_Pfi,@"STO_CUDA_ENTRY STV_DEFAULT"
_Z27measure_galaxy_distributionPiS_S_Pfi:
.text._Z27measure_galaxy_distributionPiS_S_Pfi:
[----:B------:R-:W-:Y:S01]  /*0000*/  LDC R1, c[0x0][0x37c] ;  /* 0x0000df00ff017b82 */ /* 0x000fe20000000800 */
[----:B------:R-:W0:Y:S07]  /*0010*/  S2R R13, SR_TID.X ;  /* 0x00000000000d7919 */ /* 0x000e2e0000002100 */
[----:B------:R-:W0:Y:S01]  /*0020*/  S2UR UR4, SR_CTAID.X ;  /* 0x00000000000479c3 */ /* 0x000e220000002500 */
[----:B------:R-:W1:Y:S07]  /*0030*/  LDCU UR5, c[0x0][0x3a0] ;  /* 0x00007400ff0577ac */ /* 0x000e6e0008000800 */
[----:B------:R-:W0:Y:S02]  /*0040*/  LDC R2, c[0x0][0x360] ;  /* 0x0000d800ff027b82 */ /* 0x000e240000000800 */
[----:B0-----:R-:W-:-:S05]  /*0050*/  IMAD R13, R2, UR4, R13 ;  /* 0x00000004020d7c24 */ /* 0x001fca000f8e020d */
[----:B-1----:R-:W-:-:S13]  /*0060*/  ISETP.GE.AND P0, PT, R13, UR5, PT ;  /* 0x000000050d007c0c */ /* 0x002fda000bf06270 */
[----:B------:R-:W-:Y:S05]  /*0070*/  @P0 EXIT ;  /* 0x000000000000094d */ /* 0x000fea0003800000 */
[----:B------:R-:W0:Y:S01]  /*0080*/  LDC.64 R10, c[0x0][0x390] ;  /* 0x0000e400ff0a7b82 */ /* 0x000e220000000a00 */
[----:B------:R-:W1:Y:S01]  /*0090*/  LDCU UR4, c[0x0][0x370] ;  /* 0x00006e00ff0477ac */ /* 0x000e620008000800 */
[----:B------:R-:W2:Y:S06]  /*00a0*/  LDCU.64 UR6, c[0x0][0x358] ;  /* 0x00006b00ff0677ac */ /* 0x000eac0008000a00 */
[----:B------:R-:W3:Y:S01]  /*00b0*/  LDC.64 R8, c[0x0][0x398] ;  /* 0x0000e600ff087b82 */ /* 0x000ee20000000a00 */
[----:B------:R-:W4:Y:S07]  /*00c0*/  LDCU UR5, c[0x0][0x3a0] ;  /* 0x00007400ff0577ac */ /* 0x000f2e0008000800 */
[----:B------:R-:W0:Y:S01]  /*00d0*/  LDC.64 R6, c[0x0][0x380] ;  /* 0x0000e000ff067b82 */ /* 0x000e220000000a00 */
[----:B-1----:R-:W-:-:S07]  /*00e0*/  IMAD R2, R2, UR4, RZ ;  /* 0x0000000402027c24 */ /* 0x002fce000f8e02ff */
[----:B--2---:R-:W1:Y:S02]  /*00f0*/  LDC.64 R4, c[0x0][0x388] ;  /* 0x0000e200ff047b82 */ /* 0x004e640000000a00 */
.L_x_4:
[----:B0-----:R-:W-:-:S05]  /*0100*/  IMAD.WIDE R16, R13, 0x4, R10 ;  /* 0x000000040d107825 */ /* 0x001fca00078e020a */
[----:B------:R-:W2:Y:S01]  /*0110*/  LDG.E R3, desc[UR6][R16.64] ;  /* 0x0000000610037981 */ /* 0x000ea2000c1e1900 */
[--C-:B------:R-:W-:Y:S01]  /*0120*/  IMAD.MOV.U32 R15, RZ, RZ, R13.reuse ;  /* 0x000000ffff0f7224 */ /* 0x100fe200078e000d */
[----:B------:R-:W-:Y:S01]  /*0130*/  BSSY.RECONVERGENT B0, `(.L_x_0) ;  /* 0x000001e000007945 */ /* 0x000fe20003800200 */
[----:B------:R-:W-:-:S05]  /*0140*/  IMAD.IADD R13, R2, 0x1, R13 ;  /* 0x00000001020d7824 */ /* 0x000fca00078e020d */
[----:B----4-:R-:W-:Y:S02]  /*0150*/  ISETP.GE.AND P2, PT, R13, UR5, PT ;  /* 0x000000050d007c0c */ /* 0x010fe4000bf46270 */
[----:B--2---:R-:W-:-:S13]  /*0160*/  ISETP.NE.AND P0, PT, R3, RZ, PT ;  /* 0x000000ff0300720c */ /* 0x004fda0003f05270 */
[----:B------:R-:W-:Y:S05]  /*0170*/  @!P0 BRA `(.L_x_1) ;  /* 0x0000000000648947 */ /* 0x000fea0003800000 */
[----:B-1----:R-:W-:-:S04]  /*0180*/  IMAD.WIDE R18, R15, 0x4, R4 ;  /* 0x000000040f127825 */ /* 0x002fc800078e0204 */
[----:B------:R-:W-:Y:S02]  /*0190*/  IMAD.WIDE R16, R15, 0x4, R6 ;  /* 0x000000040f107825 */ /* 0x000fe400078e0206 */
[----:B------:R-:W2:Y:S04]  /*01a0*/  LDG.E R18, desc[UR6][R18.64] ;  /* 0x0000000612127981 */ /* 0x000ea8000c1e1900 */
[----:B------:R-:W4:Y:S01]  /*01b0*/  LDG.E R16, desc[UR6][R16.64] ;  /* 0x0000000610107981 */ /* 0x000f22000c1e1900 */
[----:B------:R-:W-:Y:S01]  /*01c0*/  I2FP.F32.S32 R3, R3 ;  /* 0x0000000300037245 */ /* 0x000fe20000201400 */
[----:B------:R-:W-:Y:S03]  /*01d0*/  BSSY.RECONVERGENT B1, `(.L_x_2) ;  /* 0x0000011000017945 */ /* 0x000fe60003800200 */
[----:B------:R-:W0:Y:S01]  /*01e0*/  MUFU.RCP R14, R3 ;  /* 0x00000003000e7308 */ /* 0x000e220000001000 */
[----:B--2---:R-:W-:-:S02]  /*01f0*/  I2FP.F32.S32 R12, R18 ;  /* 0x00000012000c7245 */ /* 0x004fc40000201400 */
[----:B----4-:R-:W-:-:S03]  /*0200*/  I2FP.F32.S32 R0, R16 ;  /* 0x0000001000007245 */ /* 0x010fc60000201400 */
[----:B------:R-:W-:-:S04]  /*0210*/  FADD R21, R12, R12 ;  /* 0x0000000c0c157221 */ /* 0x000fc80000000000 */
[----:B------:R-:W-:Y:S01]  /*0220*/  FADD R0, R0, -R21 ;  /* 0x8000001500007221 */ /* 0x000fe20000000000 */
[----:B0-----:R-:W-:-:S03]  /*0230*/  FFMA R21, -R3, R14, 1 ;  /* 0x3f80000003157423 */ /* 0x001fc6000000010e */
[----:B------:R-:W-:Y:S01]  /*0240*/  FADD R0, R0, R3 ;  /* 0x0000000300007221 */ /* 0x000fe20000000000 */
[----:B------:R-:W-:-:S03]  /*0250*/  FFMA R21, R14, R21, R14 ;  /* 0x000000150e157223 */ /* 0x000fc6000000000e */
[----:B------:R-:W0:Y:S01]  /*0260*/  FCHK P0, R0, R3 ;  /* 0x0000000300007302 */ /* 0x000e220000000000 */
[----:B------:R-:W-:-:S04]  /*0270*/  FFMA R12, R0, R21, RZ ;  /* 0x00000015000c7223 */ /* 0x000fc800000000ff */
[----:B------:R-:W-:-:S04]  /*0280*/  FFMA R14, -R3, R12, R0 ;  /* 0x0000000c030e7223 */ /* 0x000fc80000000100 */
[----:B------:R-:W-:Y:S01]  /*0290*/  FFMA R21, R21, R14, R12 ;  /* 0x0000000e15157223 */ /* 0x000fe2000000000c */
[----:B0-----:R-:W-:Y:S06]  /*02a0*/  @!P0 BRA `(.L_x_3) ;  /* 0x00000000000c8947 */ /* 0x001fec0003800000 */
[----:B------:R-:W-:-:S07]  /*02b0*/  MOV R12, 0x2d0 ;  /* 0x000002d0000c7802 */ /* 0x000fce0000000f00 */
[----:B---3--:R-:W-:Y:S05]  /*02c0*/  CALL.REL.NOINC `($__internal_0_$__cuda_sm3x_div_rn_noftz_f32_slowpath) ;  /* 0x00000000001c7944 */ /* 0x008fea0003c00000 */
[----:B------:R-:W-:-:S07]  /*02d0*/  IMAD.MOV.U32 R21, RZ, RZ, R0 ;  /* 0x000000ffff157224 */ /* 0x000fce00078e0000 */
.L_x_3:
[----:B------:R-:W-:Y:S05]  /*02e0*/  BSYNC.RECONVERGENT B1 ;  /* 0x0000000000017941 */ /* 0x000fea0003800200 */
.L_x_2:
[----:B---3--:R-:W-:-:S05]  /*02f0*/  IMAD.WIDE R14, R15, 0x4, R8 ;  /* 0x000000040f0e7825 */ /* 0x008fca00078e0208 */
[----:B------:R0:W-:Y:S02]  /*0300*/  STG.E desc[UR6][R14.64], R21 ;  /* 0x000000150e007986 */ /* 0x0001e4000c101906 */
.L_x_1:
[----:B------:R-:W-:Y:S05]  /*0310*/  BSYNC.RECONVERGENT B0 ;  /* 0x0000000000007941 */ /* 0x000fea0003800200 */
.L_x_0:
[----:B------:R-:W-:Y:S05]  /*0320*/  @!P2 BRA `(.L_x_4) ;  /* 0xfffffffc0074a947 */ /* 0x000fea000383ffff */
[----:B------:R-:W-:Y:S05]  /*0330*/  EXIT ;  /* 0x000000000000794d */ /* 0x000fea0003800000 */
        .weak           $__internal_0_$__cuda_sm3x_div_rn_noftz_f32_slowpath
        .type           $__internal_0_$__cuda_sm3x_div_rn_noftz_f32_slowpath,@function
        .size           $__internal_0_$__cuda_sm3x_div_rn_noftz_f32_slowpath,(.L_x_112 - $__internal_0_$__cuda_sm3x_div_rn_noftz_f32_slowpath)
$__internal_0_$__cuda_sm3x_div_rn_noftz_f32_slowpath:
[--C-:B------:R-:W-:Y:S01]  /*0340*/  SHF.R.U32.HI R14, RZ, 0x17, R3.reuse ;  /* 0x00000017ff0e7819 */ /* 0x100fe20000011603 */
[----:B------:R-:W-:Y:S01]  /*0350*/  BSSY.RECONVERGENT B2, `(.L_x_5) ;  /* 0x0000064000027945 */ /* 0x000fe20003800200 */
[--C-:B------:R-:W-:Y:S01]  /*0360*/  SHF.R.U32.HI R16, RZ, 0x17, R0.reuse ;  /* 0x00000017ff107819 */ /* 0x100fe20000011600 */
[----:B------:R-:W-:Y:S01]  /*0370*/  IMAD.MOV.U32 R17, RZ, RZ, R0 ;  /* 0x000000ffff117224 */ /* 0x000fe200078e0000 */
[----:B------:R-:W-:Y:S01]  /*0380*/  LOP3.LUT R14, R14, 0xff, RZ, 0xc0, !PT ;  /* 0x000000ff0e0e7812 */ /* 0x000fe200078ec0ff */
[----:B------:R-:W-:Y:S01]  /*0390*/  IMAD.MOV.U32 R18, RZ, RZ, R3 ;  /* 0x000000ffff127224 */ /* 0x000fe200078e0003 */
[----:B------:R-:W-:-:S03]  /*03a0*/  LOP3.LUT R19, R16, 0xff, RZ, 0xc0, !PT ;  /* 0x000000ff10137812 */ /* 0x000fc600078ec0ff */
[----:B------:R-:W-:Y:S02]  /*03b0*/  VIADD R21, R14, 0xffffffff ;  /* 0xffffffff0e157836 */ /* 0x000fe40000000000 */
[----:B------:R-:W-:-:S03]  /*03c0*/  VIADD R20, R19, 0xffffffff ;  /* 0xffffffff13147836 */ /* 0x000fc60000000000 */
[----:B------:R-:W-:-:S04]  /*03d0*/  ISETP.GT.U32.AND P0, PT, R21, 0xfd, PT ;  /* 0x000000fd1500780c */ /* 0x000fc80003f04070 */
[----:B------:R-:W-:-:S13]  /*03e0*/  ISETP.GT.U32.OR P0, PT, R20, 0xfd, P0 ;  /* 0x000000fd1400780c */ /* 0x000fda0000704470 */
[----:B------:R-:W-:Y:S01]  /*03f0*/  @!P0 IMAD.MOV.U32 R16, RZ, RZ, RZ ;  /* 0x000000ffff108224 */ /* 0x000fe200078e00ff */
[----:B------:R-:W-:Y:S06]  /*0400*/  @!P0 BRA `(.L_x_6) ;  /* 0x00000000005c8947 */ /* 0x000fec0003800000 */
[----:B------:R-:W-:Y:S02]  /*0410*/  FSETP.GTU.FTZ.AND P0, PT, |R0|, +INF , PT ;  /* 0x7f8000000000780b */ /* 0x000fe40003f1c200 */
[----:B------:R-:W-:-:S04]  /*0420*/  FSETP.GTU.FTZ.AND P1, PT, |R3|, +INF , PT ;  /* 0x7f8000000300780b */ /* 0x000fc80003f3c200 */
[----:B------:R-:W-:-:S13]  /*0430*/  PLOP3.LUT P0, PT, P0, P1, PT, 0xf8, 0x8f ;  /* 0x00000000008f781c */ /* 0x000fda0000703f70 */
[----:B------:R-:W-:Y:S05]  /*0440*/  @P0 BRA `(.L_x_7) ;  /* 0x00000004004c0947 */ /* 0x000fea0003800000 */
[----:B------:R-:W-:-:S13]  /*0450*/  LOP3.LUT P0, RZ, R18, 0x7fffffff, R17, 0xc8, !PT ;  /* 0x7fffffff12ff7812 */ /* 0x000fda000780c811 */
[----:B------:R-:W-:Y:S05]  /*0460*/  @!P0 BRA `(.L_x_8) ;  /* 0x00000004003c8947 */ /* 0x000fea0003800000 */
[C---:B------:R-:W-:Y:S02]  /*0470*/  FSETP.NEU.FTZ.AND P3, PT, |R0|.reuse, +INF , PT ;  /* 0x7f8000000000780b */ /* 0x040fe40003f7d200 */
[----:B------:R-:W-:Y:S02]  /*0480*/  FSETP.NEU.FTZ.AND P1, PT, |R3|, +INF , PT ;  /* 0x7f8000000300780b */ /* 0x000fe40003f3d200 */
[----:B------:R-:W-:-:S11]  /*0490*/  FSETP.NEU.FTZ.AND P0, PT, |R0|, +INF , PT ;  /* 0x7f8000000000780b */ /* 0x000fd60003f1d200 */
[----:B------:R-:W-:Y:S05]  /*04a0*/  @!P1 BRA !P3, `(.L_x_8) ;  /* 0x00000004002c9947 */ /* 0x000fea0005800000 */
[----:B------:R-:W-:-:S04]  /*04b0*/  LOP3.LUT P3, RZ, R17, 0x7fffffff, RZ, 0xc0, !PT ;  /* 0x7fffffff11ff7812 */ /* 0x000fc8000786c0ff */
[----:B------:R-:W-:-:S13]  /*04c0*/  PLOP3.LUT P1, PT, P1, P3, PT, 0x2f, 0xf2 ;  /* 0x0000000000f2781c */ /* 0x000fda0000f26577 */
[----:B------:R-:W-:Y:S05]  /*04d0*/  @P1 BRA `(.L_x_9) ;  /* 0x0000000400181947 */ /* 0x000fea0003800000 */
[----:B------:R-:W-:-:S04]  /*04e0*/  LOP3.LUT P1, RZ, R18, 0x7fffffff, RZ, 0xc0, !PT ;  /* 0x7fffffff12ff7812 */ /* 0x000fc8000782c0ff */
[----:B------:R-:W-:-:S13]  /*04f0*/  PLOP3.LUT P0, PT, P0, P1, PT, 0x2f, 0xf2 ;  /* 0x0000000000f2781c */ /* 0x000fda0000702577 */
[----:B------:R-:W-:Y:S05]  /*0500*/  @P0 BRA `(.L_x_10) ;  /* 0x0000000400000947 */ /* 0x000fea0003800000 */
[----:B------:R-:W-:Y:S02]  /*0510*/  ISETP.GE.AND P0, PT, R20, RZ, PT ;  /* 0x000000ff1400720c */ /* 0x000fe40003f06270 */
[----:B------:R-:W-:-:S11]  /*0520*/  ISETP.GE.AND P1, PT, R21, RZ, PT ;  /* 0x000000ff1500720c */ /* 0x000fd60003f26270 */
[----:B------:R-:W-:Y:S02]  /*0530*/  @P0 IMAD.MOV.U32 R16, RZ, RZ, RZ ;  /* 0x000000ffff100224 */ /* 0x000fe400078e00ff */
[----:B------:R-:W-:Y:S01]  /*0540*/  @!P0 FFMA R17, R0, 1.84467440737095516160e+19, RZ ;  /* 0x5f80000000118823 */ /* 0x000fe200000000ff */
[----:B------:R-:W-:Y:S02]  /*0550*/  @!P0 IMAD.MOV.U32 R16, RZ, RZ, -0x40 ;  /* 0xffffffc0ff108424 */ /* 0x000fe400078e00ff */
[----:B------:R-:W-:Y:S02]  /*0560*/  @!P1 FFMA R18, R3, 1.84467440737095516160e+19, RZ ;  /* 0x5f80000003129823 */ /* 0x000fe400000000ff */
[----:B------:R-:W-:-:S07]  /*0570*/  @!P1 VIADD R16, R16, 0x40 ;  /* 0x0000004010109836 */ /* 0x000fce0000000000 */
.L_x_6:
[----:B------:R-:W-:Y:S01]  /*0580*/  LEA R3, R14, 0xc0800000, 0x17 ;  /* 0xc08000000e037811 */ /* 0x000fe200078eb8ff */
[----:B------:R-:W-:Y:S01]  /*0590*/  VIADD R19, R19, 0xffffff81 ;  /* 0xffffff8113137836 */ /* 0x000fe20000000000 */
[----:B------:R-:W-:Y:S03]  /*05a0*/  BSSY.RECONVERGENT B3, `(.L_x_11) ;  /* 0x0000035000037945 */ /* 0x000fe60003800200 */
[----:B------:R-:W-:Y:S02]  /*05b0*/  IMAD.IADD R20, R18, 0x1, -R3 ;  /* 0x0000000112147824 */ /* 0x000fe400078e0a03 */
[C---:B------:R-:W-:Y:S01]  /*05c0*/  IMAD R0, R19.reuse, -0x800000, R17 ;  /* 0xff80000013007824 */ /* 0x040fe200078e0211 */
[----:B------:R-:W-:Y:S01]  /*05d0*/  IADD3 R19, PT, PT, R19, 0x7f, -R14 ;  /* 0x0000007f13137810 */ /* 0x000fe20007ffe80e */
[----:B------:R-:W0:Y:S01]  /*05e0*/  MUFU.RCP R3, R20 ;  /* 0x0000001400037308 */ /* 0x000e220000001000 */
[----:B------:R-:W-:-:S03]  /*05f0*/  FADD.FTZ R21, -R20, -RZ ;  /* 0x800000ff14157221 */ /* 0x000fc60000010100 */
[----:B------:R-:W-:Y:S02]  /*0600*/  IMAD.IADD R19, R19, 0x1, R16 ;  /* 0x0000000113137824 */ /* 0x000fe400078e0210 */
[----:B0-----:R-:W-:-:S04]  /*0610*/  FFMA R18, R3, R21, 1 ;  /* 0x3f80000003127423 */ /* 0x001fc80000000015 */
[----:B------:R-:W-:-:S04]  /*0620*/  FFMA R3, R3, R18, R3 ;  /* 0x0000001203037223 */ /* 0x000fc80000000003 */
[----:B------:R-:W-:-:S04]  /*0630*/  FFMA R18, R0, R3, RZ ;  /* 0x0000000300127223 */ /* 0x000fc800000000ff */
[----:B------:R-:W-:-:S04]  /*0640*/  FFMA R17, R21, R18, R0 ;  /* 0x0000001215117223 */ /* 0x000fc80000000000 */
[----:B------:R-:W-:-:S04]  /*0650*/  FFMA R18, R3, R17, R18 ;  /* 0x0000001103127223 */ /* 0x000fc80000000012 */
[----:B------:R-:W-:-:S04]  /*0660*/  FFMA R21, R21, R18, R0 ;  /* 0x0000001215157223 */ /* 0x000fc80000000000 */
[----:B------:R-:W-:-:S05]  /*0670*/  FFMA R0, R3, R21, R18 ;  /* 0x0000001503007223 */ /* 0x000fca0000000012 */
[----:B------:R-:W-:-:S04]  /*0680*/  SHF.R.U32.HI R14, RZ, 0x17, R0 ;  /* 0x00000017ff0e7819 */ /* 0x000fc80000011600 */
[----:B------:R-:W-:-:S05]  /*0690*/  LOP3.LUT R14, R14, 0xff, RZ, 0xc0, !PT ;  /* 0x000000ff0e0e7812 */ /* 0x000fca00078ec0ff */
[----:B------:R-:W-:-:S04]  /*06a0*/  IMAD.IADD R20, R14, 0x1, R19 ;  /* 0x000000010e147824 */ /* 0x000fc800078e0213 */
[----:B------:R-:W-:-:S05]  /*06b0*/  VIADD R14, R20, 0xffffffff ;  /* 0xffffffff140e7836 */ /* 0x000fca0000000000 */
[----:B------:R-:W-:-:S13]  /*06c0*/  ISETP.GE.U32.AND P0, PT, R14, 0xfe, PT ;  /* 0x000000fe0e00780c */ /* 0x000fda0003f06070 */
[----:B------:R-:W-:Y:S05]  /*06d0*/  @!P0 BRA `(.L_x_12) ;  /* 0x0000000000808947 */ /* 0x000fea0003800000 */
[----:B------:R-:W-:-:S13]  /*06e0*/  ISETP.GT.AND P0, PT, R20, 0xfe, PT ;  /* 0x000000fe1400780c */ /* 0x000fda0003f04270 */
[----:B------:R-:W-:Y:S05]  /*06f0*/  @P0 BRA `(.L_x_13) ;  /* 0x00000000006c0947 */ /* 0x000fea0003800000 */
[----:B------:R-:W-:-:S13]  /*0700*/  ISETP.GE.AND P0, PT, R20, 0x1, PT ;  /* 0x000000011400780c */ /* 0x000fda0003f06270 */
[----:B------:R-:W-:Y:S05]  /*0710*/  @P0 BRA `(.L_x_14) ;  /* 0x0000000000740947 */ /* 0x000fea0003800000 */
[----:B------:R-:W-:Y:S02]  /*0720*/  ISETP.GE.AND P0, PT, R20, -0x18, PT ;  /* 0xffffffe81400780c */ /* 0x000fe40003f06270 */
[----:B------:R-:W-:-:S11]  /*0730*/  LOP3.LUT R0, R0, 0x80000000, RZ, 0xc0, !PT ;  /* 0x8000000000007812 */ /* 0x000fd600078ec0ff */
[----:B------:R-:W-:Y:S05]  /*0740*/  @!P0 BRA `(.L_x_14) ;  /* 0x0000000000688947 */ /* 0x000fea0003800000 */
[CCC-:B------:R-:W-:Y:S01]  /*0750*/  FFMA.RZ R14, R3.reuse, R21.reuse, R18.reuse ;  /* 0x00000015030e7223 */ /* 0x1c0fe2000000c012 */
[C---:B------:R-:W-:Y:S01]  /*0760*/  VIADD R17, R20.reuse, 0x20 ;  /* 0x0000002014117836 */ /* 0x040fe20000000000 */
[C---:B------:R-:W-:Y:S02]  /*0770*/  ISETP.NE.AND P3, PT, R20.reuse, RZ, PT ;  /* 0x000000ff1400720c */ /* 0x040fe40003f65270 */
[----:B------:R-:W-:Y:S02]  /*0780*/  ISETP.NE.AND P1, PT, R20, RZ, PT ;  /* 0x000000ff1400720c */ /* 0x000fe40003f25270 */
[----:B------:R-:W-:Y:S01]  /*0790*/  LOP3.LUT R16, R14, 0x7fffff, RZ, 0xc0, !PT ;  /* 0x007fffff0e107812 */ /* 0x000fe200078ec0ff */
[CCC-:B------:R-:W-:Y:S01]  /*07a0*/  FFMA.RP R14, R3.reuse, R21.reuse, R18.reuse ;  /* 0x00000015030e7223 */ /* 0x1c0fe20000008012 */
[----:B------:R-:W-:Y:S01]  /*07b0*/  FFMA.RM R3, R3, R21, R18 ;  /* 0x0000001503037223 */ /* 0x000fe20000004012 */
[----:B------:R-:W-:Y:S01]  /*07c0*/  IMAD.MOV R18, RZ, RZ, -R20 ;  /* 0x000000ffff127224 */ /* 0x000fe200078e0a14 */
[----:B------:R-:W-:-:S03]  /*07d0*/  LOP3.LUT R16, R16, 0x800000, RZ, 0xfc, !PT ;  /* 0x0080000010107812 */ /* 0x000fc600078efcff */
[----:B------:R-:W-:Y:S02]  /*07e0*/  FSETP.NEU.FTZ.AND P0, PT, R14, R3, PT ;  /* 0x000000030e00720b */ /* 0x000fe40003f1d000 */
[----:B------:R-:W-:Y:S02]  /*07f0*/  SHF.L.U32 R17, R16, R17, RZ ;  /* 0x0000001110117219 */ /* 0x000fe400000006ff */
[----:B------:R-:W-:Y:S02]  /*0800*/  SEL R3, R18, RZ, P3 ;  /* 0x000000ff12037207 */ /* 0x000fe40001800000 */
[----:B------:R-:W-:Y:S02]  /*0810*/  ISETP.NE.AND P1, PT, R17, RZ, P1 ;  /* 0x000000ff1100720c */ /* 0x000fe40000f25270 */
[----:B------:R-:W-:Y:S02]  /*0820*/  SHF.R.U32.HI R3, RZ, R3, R16 ;  /* 0x00000003ff037219 */ /* 0x000fe40000011610 */
[----:B------:R-:W-:-:S02]  /*0830*/  PLOP3.LUT P0, PT, P0, P1, PT, 0xf8, 0x8f ;  /* 0x00000000008f781c */ /* 0x000fc40000703f70 */
[----:B------:R-:W-:Y:S02]  /*0840*/  SHF.R.U32.HI R17, RZ, 0x1, R3 ;  /* 0x00000001ff117819 */ /* 0x000fe40000011603 */
[----:B------:R-:W-:-:S04]  /*0850*/  SEL R14, RZ, 0x1, !P0 ;  /* 0x00000001ff0e7807 */ /* 0x000fc80004000000 */
[----:B------:R-:W-:-:S04]  /*0860*/  LOP3.LUT R14, R14, 0x1, R17, 0xf8, !PT ;  /* 0x000000010e0e7812 */ /* 0x000fc800078ef811 */
[----:B------:R-:W-:-:S05]  /*0870*/  LOP3.LUT R14, R14, R3, RZ, 0xc0, !PT ;  /* 0x000000030e0e7212 */ /* 0x000fca00078ec0ff */
[----:B------:R-:W-:-:S05]  /*0880*/  IMAD.IADD R17, R17, 0x1, R14 ;  /* 0x0000000111117824 */ /* 0x000fca00078e020e */
[----:B------:R-:W-:Y:S01]  /*0890*/  LOP3.LUT R0, R17, R0, RZ, 0xfc, !PT ;  /* 0x0000000011007212 */ /* 0x000fe200078efcff */
[----:B------:R-:W-:Y:S06]  /*08a0*/  BRA `(.L_x_14) ;  /* 0x0000000000107947 */ /* 0x000fec0003800000 */
.L_x_13:
[----:B------:R-:W-:-:S04]  /*08b0*/  LOP3.LUT R0, R0, 0x80000000, RZ, 0xc0, !PT ;  /* 0x8000000000007812 */ /* 0x000fc800078ec0ff */
[----:B------:R-:W-:Y:S01]  /*08c0*/  LOP3.LUT R0, R0, 0x7f800000, RZ, 0xfc, !PT ;  /* 0x7f80000000007812 */ /* 0x000fe200078efcff */
[----:B------:R-:W-:Y:S06]  /*08d0*/  BRA `(.L_x_14) ;  /* 0x0000000000047947 */ /* 0x000fec0003800000 */
.L_x_12:
[----:B------:R-:W-:-:S07]  /*08e0*/  IMAD R0, R19, 0x800000, R0 ;  /* 0x0080000013007824 */ /* 0x000fce00078e0200 */
.L_x_14:
[----:B------:R-:W-:Y:S05]  /*08f0*/  BSYNC.RECONVERGENT B3 ;  /* 0x0000000000037941 */ /* 0x000fea0003800200 */
.L_x_11:
[----:B------:R-:W-:Y:S05]  /*0900*/  BRA `(.L_x_15) ;  /* 0x0000000000207947 */ /* 0x000fea0003800000 */
.L_x_10:
[----:B------:R-:W-:-:S04]  /*0910*/  LOP3.LUT R0, R18, 0x80000000, R17, 0x48, !PT ;  /* 0x8000000012007812 */ /* 0x000fc800078e4811 */
[----:B------:R-:W-:Y:S01]  /*0920*/  LOP3.LUT R0, R0, 0x7f800000, RZ, 0xfc, !PT ;  /* 0x7f80000000007812 */ /* 0x000fe200078efcff */
[----:B------:R-:W-:Y:S06]  /*0930*/  BRA `(.L_x_15) ;  /* 0x0000000000147947 */ /* 0x000fec0003800000 */
.L_x_9:
[----:B------:R-:W-:Y:S01]  /*0940*/  LOP3.LUT R0, R18, 0x80000000, R17, 0x48, !PT ;  /* 0x8000000012007812 */ /* 0x000fe200078e4811 */
[----:B------:R-:W-:Y:S06]  /*0950*/  BRA `(.L_x_15) ;  /* 0x00000000000c7947 */ /* 0x000fec0003800000 */
.L_x_8:
[----:B------:R-:W0:Y:S01]  /*0960*/  MUFU.RSQ R0, -QNAN ;  /* 0xffc0000000007908 */ /* 0x000e220000001400 */
[----:B------:R-:W-:Y:S05]  /*0970*/  BRA `(.L_x_15) ;  /* 0x0000000000047947 */ /* 0x000fea0003800000 */
.L_x_7:
[----:B------:R-:W-:-:S07]  /*0980*/  FADD.FTZ R0, R0, R3 ;  /* 0x0000000300007221 */ /* 0x000fce0000010000 */
.L_x_15:
[----:B------:R-:W-:Y:S05]  /*0990*/  BSYNC.RECONVERGENT B2 ;  /* 0x0000000000027941 */ /* 0x000fea0003800200 */
.L_x_5:
[----:B------:R-:W-:Y:S02]  /*09a0*/  IMAD.MOV.U32 R16, RZ, RZ, R12 ;  /* 0x000000ffff107224 */ /* 0x000fe400078e000c */
[----:B------:R-:W-:-:S04]  /*09b0*/  IMAD.MOV.U32 R17, RZ, RZ, 0x0 ;  /* 0x00000000ff117424 */ /* 0x000fc800078e00ff */
[----:B0-----:R-:W-:Y:S05]  /*09c0*/  RET.REL.NODEC R16 `(_Z27measure_galaxy_distributionPiS_S_Pfi) ;  /* 0xfffffff4108c7950 */ /* 0x001fea0003c3ffff */
.L_x_16:
[----:B------:R-:W-:-:S00]  /*09d0*/  BRA `(.L_x_16) ;  /* 0xfffffffc00fc7947 */ /* 0x000fc0000383ffff */
[----:B------:R-:W-:-:S00]  /*09e0*/  NOP ;  /* 0x0000000000007918 */ /* 0x000fc00000000000 */
        /* <DEDUP_REMOVED lines=9> */
.L_x_112:


//--------------------- .text._Z18collect_histograms9GalaxySetS_PiS0_S0_i --------------------------
	.section	.text._Z18collect_histograms9GalaxySetS_PiS0_S0_i,"ax",@progbits
	.align	128
        .global         _Z18collect_histograms9GalaxySetS_PiS0_S0_i
        .type           _Z18collect_histograms9GalaxySetS_PiS0_S0_i,@function
        .size           _Z18collect_histograms9GalaxySetS_PiS0_S0_i,(.L_x_114 - _Z18collect_histograms9GalaxySetS_PiS0_S0_i)
        .other          _Z18collect_histograms9GalaxySetS_PiS0_S0_i,@"STO_CUDA_ENTRY STV_DEFAULT"
_Z18collect_histograms9GalaxySetS_PiS0_S0_i:
.text._Z18collect_histograms9GalaxySetS_PiS0_S0_i:
[----:B------:R-:W-:Y:S01]  /*0000*/  LDC R1, c[0x0][0x37c] ;  /* 0x0000df00ff017b82 */ /* 0x000fe20000000800 */
[----:B------:R-:W0:Y:S01]  /*0010*/  S2R R0, SR_TID.X ;  /* 0x0000000000007919 */ /* 0x000e220000002100 */
[----:B------:R-:W1:Y:S01]  /*0020*/  LDCU.64 UR8, c[0x0][0x358] ;  /* 0x00006b00ff0877ac */ /* 0x000e620008000a00 */
[----:B------:R-:W-:Y:S01]  /*0030*/  BSSY.RECONVERGENT B0, `(.L_x_17) ;  /* 0x000005d000007945 */ /* 0x000fe20003800200 */
[----:B------:R-:W2:Y:S01]  /*0040*/  S2R R3, SR_CTAID.X ;  /* 0x0000000000037919 */ /* 0x000ea20000002500 */
[----:B------:R-:W3:Y:S01]  /*0050*/  LDCU UR10, c[0x0][0x360] ;  /* 0x00006c00ff0a77ac */ /* 0x000ee20008000800 */
[----:B0-----:R-:W-:-:S13]  /*0060*/  ISETP.GT.U32.AND P0, PT, R0, 0x2cf, PT ;  /* 0x000002cf0000780c */ /* 0x001fda0003f04070 */
[----:B-123--:R-:W-:Y:S05]  /*0070*/  @P0 BRA `(.L_x_18) ;  /* 0x0000000400600947 */ /* 0x00efea0003800000 */
[----:B------:R-:W0:Y:S01]  /*0080*/  I2F.U32.RP R8, UR10 ;  /* 0x0000000a00087d06 */ /* 0x000e220008209000 */
[----:B------:R-:W-:Y:S01]  /*0090*/  VIADD R2, R0, UR10 ;  /* 0x0000000a00027c36 */ /* 0x000fe20008000000 */
[----:B------:R-:W-:Y:S01]  /*00a0*/  ISETP.NE.U32.AND P2, PT, RZ, UR10, PT ;  /* 0x0000000aff007c0c */ /* 0x000fe2000bf45070 */
[----:B------:R-:W-:Y:S03]  /*00b0*/  BSSY.RECONVERGENT B1, `(.L_x_19) ;  /* 0x0000030000017945 */ /* 0x000fe60003800200 */
[C---:B------:R-:W-:Y:S02]  /*00c0*/  ISETP.GE.U32.AND P0, PT, R2.reuse, 0x2d0, PT ;  /* 0x000002d00200780c */ /* 0x040fe40003f06070 */
[----:B------:R-:W-:Y:S02]  /*00d0*/  VIMNMX.U32 R7, PT, PT, R2, 0x2d0, !PT ;  /* 0x000002d002077848 */ /* 0x000fe40007fe0000 */
[----:B------:R-:W-:-:S04]  /*00e0*/  SEL R6, RZ, 0x1, P0 ;  /* 0x00000001ff067807 */ /* 0x000fc80000000000 */
[----:B------:R-:W-:Y:S01]  /*00f0*/  IADD3 R7, PT, PT, R7, -R2, -R6 ;  /* 0x8000000207077210 */ /* 0x000fe20007ffe806 */
[----:B0-----:R-:W0:Y:S02]  /*0100*/  MUFU.RCP R8, R8 ;  /* 0x0000000800087308 */ /* 0x001e240000001000 */
[----:B0-----:R-:W-:-:S06]  /*0110*/  VIADD R4, R8, 0xffffffe ;  /* 0x0ffffffe08047836 */ /* 0x001fcc0000000000 */
[----:B------:R0:W1:Y:S02]  /*0120*/  F2I.FTZ.U32.TRUNC.NTZ R5, R4 ;  /* 0x0000000400057305 */ /* 0x000064000021f000 */
[----:B0-----:R-:W-:Y:S02]  /*0130*/  IMAD.MOV.U32 R4, RZ, RZ, RZ ;  /* 0x000000ffff047224 */ /* 0x001fe400078e00ff */
[----:B-1----:R-:W-:-:S04]  /*0140*/  IMAD.MOV R9, RZ, RZ, -R5 ;  /* 0x000000ffff097224 */ /* 0x002fc800078e0a05 */
[----:B------:R-:W-:-:S04]  /*0150*/  IMAD R9, R9, UR10, RZ ;  /* 0x0000000a09097c24 */ /* 0x000fc8000f8e02ff */
[----:B------:R-:W-:-:S06]  /*0160*/  IMAD.HI.U32 R8, R5, R9, R4 ;  /* 0x0000000905087227 */ /* 0x000fcc00078e0004 */
[----:B------:R-:W-:-:S04]  /*0170*/  IMAD.HI.U32 R5, R8, R7, RZ ;  /* 0x0000000708057227 */ /* 0x000fc800078e00ff */
[----:B------:R-:W-:-:S04]  /*0180*/  IMAD.MOV R2, RZ, RZ, -R5 ;  /* 0x000000ffff027224 */ /* 0x000fc800078e0a05 */
[----:B------:R-:W-:-:S05]  /*0190*/  IMAD R7, R2, UR10, R7 ;  /* 0x0000000a02077c24 */ /* 0x000fca000f8e0207 */
[----:B------:R-:W-:-:S13]  /*01a0*/  ISETP.GE.U32.AND P0, PT, R7, UR10, PT ;  /* 0x0000000a07007c0c */ /* 0x000fda000bf06070 */
[----:B------:R-:W-:Y:S02]  /*01b0*/  @P0 VIADD R7, R7, -UR10 ;  /* 0x8000000a07070c36 */ /* 0x000fe40008000000 */
[----:B------:R-:W-:-:S03]  /*01c0*/  @P0 VIADD R5, R5, 0x1 ;  /* 0x0000000105050836 */ /* 0x000fc60000000000 */
[----:B------:R-:W-:-:S13]  /*01d0*/  ISETP.GE.U32.AND P1, PT, R7, UR10, PT ;  /* 0x0000000a07007c0c */ /* 0x000fda000bf26070 */
[----:B------:R-:W-:Y:S02]  /*01e0*/  @P1 IADD3 R5, PT, PT, R5, 0x1, RZ ;  /* 0x0000000105051810 */ /* 0x000fe40007ffe0ff */
[----:B------:R-:W-:-:S05]  /*01f0*/  @!P2 LOP3.LUT R5, RZ, UR10, RZ, 0x33, !PT ;  /* 0x0000000aff05ac12 */ /* 0x000fca000f8e33ff */
[----:B------:R-:W-:-:S05]  /*0200*/  IMAD.IADD R4, R6, 0x1, R5 ;  /* 0x0000000106047824 */ /* 0x000fca00078e0205 */
[C---:B------:R-:W-:Y:S02]  /*0210*/  LOP3.LUT R2, R4.reuse, 0x3, RZ, 0xc0, !PT ;  /* 0x0000000304027812 */ /* 0x040fe400078ec0ff */
[----:B------:R-:W-:Y:S02]  /*0220*/  ISETP.GE.U32.AND P1, PT, R4, 0x3, PT ;  /* 0x000000030400780c */ /* 0x000fe40003f26070 */
[----:B------:R-:W-:Y:S01]  /*0230*/  ISETP.NE.AND P0, PT, R2, 0x3, PT ;  /* 0x000000030200780c */ /* 0x000fe20003f05270 */
[----:B------:R-:W-:-:S12]  /*0240*/  IMAD.MOV.U32 R2, RZ, RZ, R0 ;  /* 0x000000ffff027224 */ /* 0x000fd800078e0000 */
[----:B------:R-:W-:Y:S05]  /*0250*/  @!P0 BRA `(.L_x_20) ;  /* 0x0000000000548947 */ /* 0x000fea0003800000 */
[----:B------:R-:W0:Y:S01]  /*0260*/  S2R R11, SR_CgaCtaId ;  /* 0x00000000000b7919 */ /* 0x000e220000008800 */
[----:B------:R-:W-:Y:S01]  /*0270*/  MOV R2, 0x400 ;  /* 0x0000040000027802 */ /* 0x000fe20000000f00 */
[----:B------:R-:W-:-:S04]  /*0280*/  VIADD R4, R4, 0x1 ;  /* 0x0000000104047836 */ /* 0x000fc80000000000 */
[----:B------:R-:W-:Y:S01]  /*0290*/  VIADD R5, R2, 0xb40 ;  /* 0x00000b4002057836 */ /* 0x000fe20000000000 */
[----:B------:R-:W-:Y:S01]  /*02a0*/  LOP3.LUT R10, R4, 0x3, RZ, 0xc0, !PT ;  /* 0x00000003040a7812 */ /* 0x000fe200078ec0ff */
[----:B------:R-:W-:Y:S01]  /*02b0*/  VIADD R6, R2, 0x1680 ;  /* 0x0000168002067836 */ /* 0x000fe20000000000 */
[C---:B0-----:R-:W-:Y:S01]  /*02c0*/  LEA R7, R11.reuse, R2, 0x18 ;  /* 0x000000020b077211 */ /* 0x041fe200078ec0ff */
[----:B------:R-:W-:Y:S01]  /*02d0*/  IMAD.MOV.U32 R2, RZ, RZ, R0 ;  /* 0x000000ffff027224 */ /* 0x000fe200078e0000 */
[C---:B------:R-:W-:Y:S01]  /*02e0*/  LEA R9, R11.reuse, R5, 0x18 ;  /* 0x000000050b097211 */ /* 0x040fe200078ec0ff */
[----:B------:R-:W-:Y:S01]  /*02f0*/  IMAD.MOV.U32 R5, RZ, RZ, RZ ;  /* 0x000000ffff057224 */ /* 0x000fe200078e00ff */
[----:B------:R-:W-:-:S07]  /*0300*/  LEA R11, R11, R6, 0x18 ;  /* 0x000000060b0b7211 */ /* 0x000fce00078ec0ff */
.L_x_21:
[C---:B------:R-:W-:Y:S01]  /*0310*/  LEA R4, R2.reuse, R7, 0x2 ;  /* 0x0000000702047211 */ /* 0x040fe200078e10ff */
[C---:B------:R-:W-:Y:S02]  /*0320*/  IMAD R6, R2.reuse, 0x4, R9 ;  /* 0x0000000402067824 */ /* 0x040fe400078e0209 */
[C---:B------:R-:W-:Y:S02]  /*0330*/  IMAD R8, R2.reuse, 0x4, R11 ;  /* 0x0000000402087824 */ /* 0x040fe400078e020b */
[----:B------:R0:W-:Y:S01]  /*0340*/  STS [R4], RZ ;  /* 0x000000ff04007388 */ /* 0x0001e20000000800 */
[----:B------:R-:W-:Y:S02]  /*0350*/  VIADD R5, R5, 0x1 ;  /* 0x0000000105057836 */ /* 0x000fe40000000000 */
[----:B------:R-:W-:Y:S01]  /*0360*/  VIADD R2, R2, UR10 ;  /* 0x0000000a02027c36 */ /* 0x000fe20008000000 */
[----:B------:R0:W-:Y:S02]  /*0370*/  STS [R6], RZ ;  /* 0x000000ff06007388 */ /* 0x0001e40000000800 */
[----:B------:R-:W-:-:S02]  /*0380*/  ISETP.NE.AND P0, PT, R5, R10, PT ;  /* 0x0000000a0500720c */ /* 0x000fc40003f05270 */
[----:B------:R0:W-:Y:S11]  /*0390*/  STS [R8], RZ ;  /* 0x000000ff08007388 */ /* 0x0001f60000000800 */
[----:B0-----:R-:W-:Y:S05]  /*03a0*/  @P0 BRA `(.L_x_21) ;  /* 0xfffffffc00d80947 */ /* 0x001fea000383ffff */
.L_x_20:
[----:B------:R-:W-:Y:S05]  /*03b0*/  BSYNC.RECONVERGENT B1 ;  /* 0x0000000000017941 */ /* 0x000fea0003800200 */
.L_x_19:
[----:B------:R-:W-:Y:S05]  /*03c0*/  @!P1 BRA `(.L_x_18) ;  /* 0x00000000008c9947 */ /* 0x000fea0003800000 */
[----:B------:R-:W0:Y:S01]  /*03d0*/  S2R R5, SR_CgaCtaId ;  /* 0x0000000000057919 */ /* 0x000e220000008800 */
[----:B------:R-:W-:-:S05]  /*03e0*/  MOV R4, 0x400 ;  /* 0x0000040000047802 */ /* 0x000fca0000000f00 */
[C---:B------:R-:W-:Y:S02]  /*03f0*/  VIADD R6, R4.reuse, 0xb40 ;  /* 0x00000b4004067836 */ /* 0x040fe40000000000 */
[----:B------:R-:W-:Y:S01]  /*0400*/  VIADD R8, R4, 0x1680 ;  /* 0x0000168004087836 */ /* 0x000fe20000000000 */
[C---:B0-----:R-:W-:Y:S02]  /*0410*/  LEA R13, R5.reuse, R4, 0x18 ;  /* 0x00000004050d7211 */ /* 0x041fe400078ec0ff */
[C---:B------:R-:W-:Y:S02]  /*0420*/  LEA R15, R5.reuse, R6, 0x18 ;  /* 0x00000006050f7211 */ /* 0x040fe400078ec0ff */
[----:B------:R-:W-:-:S07]  /*0430*/  LEA R17, R5, R8, 0x18 ;  /* 0x0000000805117211 */ /* 0x000fce00078ec0ff */
.L_x_22:
[----:B0-----:R-:W0:Y:S01]  /*0440*/  LDC R19, c[0x0][0x360] ;  /* 0x0000d800ff137b82 */ /* 0x001e220000000800 */
[C---:B------:R-:W-:Y:S01]  /*0450*/  LEA R9, R2.reuse, R13, 0x2 ;  /* 0x0000000d02097211 */ /* 0x040fe200078e10ff */
[C---:B------:R-:W-:Y:S02]  /*0460*/  IMAD R10, R2.reuse, 0x4, R15 ;  /* 0x00000004020a7824 */ /* 0x040fe400078e020f */
[----:B------:R-:W-:Y:S02]  /*0470*/  IMAD R12, R2, 0x4, R17 ;  /* 0x00000004020c7824 */ /* 0x000fe400078e0211 */
[----:B------:R1:W-:Y:S04]  /*0480*/  STS [R9], RZ ;  /* 0x000000ff09007388 */ /* 0x0003e80000000800 */
[----:B------:R2:W-:Y:S04]  /*0490*/  STS [R10], RZ ;  /* 0x000000ff0a007388 */ /* 0x0005e80000000800 */
[----:B------:R3:W-:Y:S01]  /*04a0*/  STS [R12], RZ ;  /* 0x000000ff0c007388 */ /* 0x0007e20000000800 */
[----:B0-----:R-:W-:-:S02]  /*04b0*/  IMAD R5, R19, 0x4, R10 ;  /* 0x0000000413057824 */ /* 0x001fc400078e020a */
[C---:B------:R-:W-:Y:S02]  /*04c0*/  IMAD R4, R19.reuse, 0x4, R9 ;  /* 0x0000000413047824 */ /* 0x040fe400078e0209 */
[C---:B------:R-:W-:Y:S01]  /*04d0*/  IMAD R6, R19.reuse, 0x4, R12 ;  /* 0x0000000413067824 */ /* 0x040fe200078e020c */
[C---:B------:R-:W-:Y:S01]  /*04e0*/  LEA R8, R19.reuse, R5, 0x2 ;  /* 0x0000000513087211 */ /* 0x040fe200078e10ff */
[C---:B------:R-:W-:Y:S01]  /*04f0*/  IMAD R7, R19.reuse, 0x4, R4 ;  /* 0x0000000413077824 */ /* 0x040fe200078e0204 */
[----:B------:R0:W-:Y:S01]  /*0500*/  STS [R4], RZ ;  /* 0x000000ff04007388 */ /* 0x0001e20000000800 */
[C---:B-1----:R-:W-:Y:S02]  /*0510*/  IMAD R9, R19.reuse, 0x4, R6 ;  /* 0x0000000413097824 */ /* 0x042fe400078e0206 */
[C---:B--2---:R-:W-:Y:S01]  /*0520*/  IMAD R10, R19.reuse, 0x4, R7 ;  /* 0x00000004130a7824 */ /* 0x044fe200078e0207 */
[----:B------:R0:W-:Y:S01]  /*0530*/  STS [R5], RZ ;  /* 0x000000ff05007388 */ /* 0x0001e20000000800 */
[----:B------:R-:W-:-:S02]  /*0540*/  IMAD R11, R19, 0x4, R8 ;  /* 0x00000004130b7824 */ /* 0x000fc400078e0208 */
[C---:B---3--:R-:W-:Y:S01]  /*0550*/  IMAD R12, R19.reuse, 0x4, R9 ;  /* 0x00000004130c7824 */ /* 0x048fe200078e0209 */
[----:B------:R0:W-:Y:S01]  /*0560*/  STS [R6], RZ ;  /* 0x000000ff06007388 */ /* 0x0001e20000000800 */
[----:B------:R-:W-:-:S03]  /*0570*/  IMAD R2, R19, 0x4, R2 ;  /* 0x0000000413027824 */ /* 0x000fc600078e0202 */
[----:B------:R0:W-:Y:S02]  /*0580*/  STS [R7], RZ ;  /* 0x000000ff07007388 */ /* 0x0001e40000000800 */
[----:B------:R-:W-:Y:S02]  /*0590*/  ISETP.GE.U32.AND P0, PT, R2, 0x2d0, PT ;  /* 0x000002d00200780c */ /* 0x000fe40003f06070 */
[----:B------:R0:W-:Y:S04]  /*05a0*/  STS [R8], RZ ;  /* 0x000000ff08007388 */ /* 0x0001e80000000800 */
[----:B------:R0:W-:Y:S04]  /*05b0*/  STS [R9], RZ ;  /* 0x000000ff09007388 */ /* 0x0001e80000000800 */
[----:B------:R0:W-:Y:S04]  /*05c0*/  STS [R10], RZ ;  /* 0x000000ff0a007388 */ /* 0x0001e80000000800 */
[----:B------:R0:W-:Y:S04]  /*05d0*/  STS [R11], RZ ;  /* 0x000000ff0b007388 */ /* 0x0001e80000000800 */
[----:B------:R0:W-:Y:S01]  /*05e0*/  STS [R12], RZ ;  /* 0x000000ff0c007388 */ /* 0x0001e20000000800 */
[----:B------:R-:W-:Y:S05]  /*05f0*/  @!P0 BRA `(.L_x_22) ;  /* 0xfffffffc00908947 */ /* 0x000fea000383ffff */
.L_x_18:
[----:B------:R-:W-:Y:S05]  /*0600*/  BSYNC.RECONVERGENT B0 ;  /* 0x0000000000007941 */ /* 0x000fea0003800200 */
.L_x_17:
[----:B------:R-:W1:Y:S02]  /*0610*/  LDCU UR4, c[0x0][0x3a8] ;  /* 0x00007500ff0477ac */ /* 0x000e640008000800 */
[----:B-1----:R-:W-:Y:S01]  /*0620*/  UISETP.GE.AND UP0, UPT, UR4, 0x1, UPT ;  /* 0x000000010400788c */ /* 0x002fe2000bf06270 */
[----:B------:R-:W-:Y:S08]  /*0630*/  BAR.SYNC.DEFER_BLOCKING 0x0 ;  /* 0x0000000000007b1d */ /* 0x000ff00000010000 */
[----:B------:R-:W-:Y:S05]  /*0640*/  BRA.U !UP0, `(.L_x_23) ;  /* 0x00000075084c7547 */ /* 0x000fea000b800000 */
[----:B------:R-:W1:Y:S01]  /*0650*/  LDCU UR6, c[0x0][0x370] ;  /* 0x00006e00ff0677ac */ /* 0x000e620008000800 */
[----:B------:R-:W-:Y:S01]  /*0660*/  BSSY.RECONVERGENT B1, `(.L_x_23) ;  /* 0x0000751000017945 */ /* 0x000fe20003800200 */
[----:B------:R-:W-:Y:S02]  /*0670*/  IMAD R2, R3, UR10, R0 ;  /* 0x0000000a03027c24 */ /* 0x000fe4000f8e0200 */
[----:B0-----:R-:W-:Y:S01]  /*0680*/  IMAD.MOV.U32 R4, RZ, RZ, RZ ;  /* 0x000000ffff047224 */ /* 0x001fe200078e00ff */
[----:B-1----:R-:W-:-:S12]  /*0690*/  UIMAD UR6, UR10, UR6, URZ ;  /* 0x000000060a0672a4 */ /* 0x002fd8000f8e02ff */
.L_x_105:
[----:B0-----:R-:W0:Y:S01]  /*06a0*/  LDCU UR4, c[0x0][0x3a8] ;  /* 0x00007500ff0477ac */ /* 0x001e220008000800 */
[----:B------:R-:W-:Y:S01]  /*06b0*/  BSSY.RECONVERGENT B0, `(.L_x_24) ;  /* 0x0000748000007945 */ /* 0x000fe20003800200 */
[----:B0-----:R-:W-:-:S04]  /*06c0*/  MOV R13, UR4 ;  /* 0x00000004000d7c02 */ /* 0x001fc80008000f00 */
[----:B------:R-:W-:-:S13]  /*06d0*/  ISETP.GE.AND P0, PT, R2, R13, PT ;  /* 0x0000000d0200720c */ /* 0x000fda0003f06270 */
[----:B------:R-:W-:Y:S05]  /*06e0*/  @P0 BRA `(.L_x_25) ;  /* 0x0000007400100947 */ /* 0x000fea0003800000 */
[----:B------:R-:W0:Y:S02]  /*06f0*/  LDC.64 R8, c[0x0][0x380] ;  /* 0x0000e000ff087b82 */ /* 0x000e240000000a00 */
[----:B0-----:R-:W-:-:S05]  /*0700*/  IMAD.WIDE.U32 R8, R4, 0x8, R8 ;  /* 0x0000000804087825 */ /* 0x001fca00078e0008 */
[----:B------:R-:W2:Y:S04]  /*0710*/  LDG.E R5, desc[UR8][R8.64] ;  /* 0x0000000808057981 */ /* 0x000ea8000c1e1900 */
[----:B------:R0:W5:Y:S02]  /*0720*/  LDG.E R6, desc[UR8][R8.64+0x4] ;  /* 0x0000040808067981 */ /* 0x000164000c1e1900 */
[----:B0-----:R-:W-:Y:S02]  /*0730*/  IMAD.MOV.U32 R9, RZ, RZ, R2 ;  /* 0x000000ffff097224 */ /* 0x001fe400078e0002 */
[C---:B--2---:R-:W-:Y:S01]  /*0740*/  FMUL R10, R5.reuse, 0.63661974668502807617 ;  /* 0x3f22f983050a7820 */ /* 0x044fe20000400000 */
[----:B------:R-:W-:Y:S01]  /*0750*/  SHF.R.U32.HI R11, RZ, 0x17, R5 ;  /* 0x00000017ff0b7819 */ /* 0x000fe20000011605 */
[C---:B------:R-:W-:Y:S01]  /*0760*/  IMAD.SHL.U32 R15, R5.reuse, 0x100, RZ ;  /* 0x00000100050f7824 */ /* 0x040fe200078e00ff */
[----:B------:R-:W-:-:S02]  /*0770*/  FSETP.GE.AND P0, PT, |R5|, 105615, PT ;  /* 0x47ce47800500780b */ /* 0x000fc40003f06200 */
[----:B------:R-:W-:Y:S01]  /*0780*/  LOP3.LUT R13, R11, 0xe0, RZ, 0xc0, !PT ;  /* 0x000000e00b0d7812 */ /* 0x000fe200078ec0ff */
[----:B------:R-:W0:Y:S01]  /*0790*/  F2I.NTZ R10, R10 ;  /* 0x0000000a000a7305 */ /* 0x000e220000203100 */
[----:B------:R-:W-:Y:S02]  /*07a0*/  FSETP.EQ.OR P1, PT, |R5|, +INF , !P0 ;  /* 0x7f8000000500780b */ /* 0x000fe40004722600 */
[----:B------:R-:W-:Y:S01]  /*07b0*/  LOP3.LUT R8, R11, 0x1f, RZ, 0xc0, !PT ;  /* 0x0000001f0b087812 */ /* 0x000fe200078ec0ff */
[----:B------:R-:W-:-:S05]  /*07c0*/  VIADD R13, R13, 0xffffff80 ;  /* 0xffffff800d0d7836 */ /* 0x000fca0000000000 */
[----:B------:R-:W-:-:S05]  /*07d0*/  SHF.R.U32.HI R13, RZ, 0x5, R13 ;  /* 0x00000005ff0d7819 */ /* 0x000fca000001160d */
[----:B------:R-:W-:Y:S01]  /*07e0*/  IMAD.U32 R11, R13, -0x4, RZ ;  /* 0xfffffffc0d0b7824 */ /* 0x000fe200078e00ff */
[----:B0-----:R-:W-:Y:S02]  /*07f0*/  I2FP.F32.S32 R12, R10 ;  /* 0x0000000a000c7245 */ /* 0x001fe40000201400 */
[----:B------:R-:W-:-:S03]  /*0800*/  LOP3.LUT R10, R15, 0x80000000, RZ, 0xfc, !PT ;  /* 0x800000000f0a7812 */ /* 0x000fc600078efcff */
[----:B------:R-:W-:-:S04]  /*0810*/  FFMA R7, R12, -1.5707962512969970703, R5 ;  /* 0xbfc90fda0c077823 */ /* 0x000fc80000000005 */
[----:B------:R-:W-:-:S04]  /*0820*/  FFMA R7, R12, -7.5497894158615963534e-08, R7 ;  /* 0xb3a221680c077823 */ /* 0x000fc80000000007 */
[----:B------:R-:W-:Y:S01]  /*0830*/  FFMA R7, R12, -5.3903029534742383927e-15, R7 ;  /* 0xa7c234c50c077823 */ /* 0x000fe20000000007 */
[----:B------:R-:W-:Y:S01]  /*0840*/  P2R R12, PR, RZ, 0x2 ;  /* 0x00000002ff0c7803 */ /* 0x000fe20000000000 */
[----:B------:R-:W-:-:S07]  /*0850*/  @P0 FMUL R7, RZ, R5 ;  /* 0x00000005ff070220 */ /* 0x000fce0000400000 */
.L_x_104:
[----:B0-----:R-:W0:Y:S01]  /*0860*/  LDC.64 R22, c[0x0][0x388] ;  /* 0x0000e200ff167b82 */ /* 0x001e220000000a00 */
[----:B------:R-:W-:Y:S01]  /*0870*/  ISETP.NE.AND P1, PT, R12, RZ, PT ;  /* 0x000000ff0c00720c */ /* 0x000fe20003f25270 */
[----:B0-----:R-:W-:-:S05]  /*0880*/  IMAD.WIDE R24, R9, 0x8, R22 ;  /* 0x0000000809187825 */ /* 0x001fca00078e0216 */
[----:B-----5:R0:W5:Y:S04]  /*0890*/  LDG.E R13, desc[UR8][R24.64] ;  /* 0x00000008180d7981 */ /* 0x020168000c1e1900 */
[----:B------:R0:W5:Y:S01]  /*08a0*/  LDG.E R15, desc[UR8][R24.64+0x4] ;  /* 0x00000408180f7981 */ /* 0x000162000c1e1900 */
[C---:B------:R-:W-:Y:S01]  /*08b0*/  FMUL R28, R5.reuse, 0.63661974668502807617 ;  /* 0x3f22f983051c7820 */ /* 0x040fe20000400000 */
[----:B------:R-:W-:Y:S01]  /*08c0*/  FSETP.GE.AND P0, PT, |R5|, 105615, PT ;  /* 0x47ce47800500780b */ /* 0x000fe20003f06200 */
[----:B------:R-:W-:Y:S01]  /*08d0*/  BSSY.RECONVERGENT B2, `(.L_x_26) ;  /* 0x0000058000027945 */ /* 0x000fe20003800200 */
[----:B------:R-:W-:Y:S01]  /*08e0*/  IMAD.MOV.U32 R21, RZ, RZ, R7 ;  /* 0x000000ffff157224 */ /* 0x000fe200078e0007 */
[----:B------:R-:W1:Y:S02]  /*08f0*/  F2I.NTZ R26, R28 ;  /* 0x0000001c001a7305 */ /* 0x000e640000203100 */
[----:B-1----:R-:W-:-:S05]  /*0900*/  SEL R26, R26, RZ, !P0 ;  /* 0x000000ff1a1a7207 */ /* 0x002fca0004000000 */
[----:B------:R-:W-:Y:S01]  /*0910*/  IMAD.MOV.U32 R27, RZ, RZ, R26 ;  /* 0x000000ffff1b7224 */ /* 0x000fe200078e001a */
[----:B0-----:R-:W-:Y:S06]  /*0920*/  @P1 BRA `(.L_x_27) ;  /* 0x0000000400481947 */ /* 0x001fec0003800000 */
[----:B------:R-:W-:Y:S02]  /*0930*/  HFMA2 R27, -RZ, RZ, 0, 0 ;  /* 0x00000000ff1b7431 */ /* 0x000fe400000001ff */
[----:B------:R-:W-:Y:S01]  /*0940*/  IMAD.MOV.U32 R30, RZ, RZ, RZ ;  /* 0x000000ffff1e7224 */ /* 0x000fe200078e00ff */
[----:B------:R-:W0:Y:S01]  /*0950*/  LDCU.64 UR12, c[0x4][URZ] ;  /* 0x01000000ff0c77ac */ /* 0x000e220008000a00 */
[----:B------:R-:W-:Y:S01]  /*0960*/  UMOV UR5, URZ ;  /* 0x000000ff00057c82 */ /* 0x000fe20008000000 */
[----:B------:R-:W-:-:S05]  /*0970*/  UMOV UR4, URZ ;  /* 0x000000ff00047c82 */ /* 0x000fca0008000000 */
.L_x_28:
[----:B0-----:R-:W-:Y:S02]  /*0980*/  IMAD.U32 R25, RZ, RZ, UR13 ;  /* 0x0000000dff197e24 */ /* 0x001fe4000f8e00ff */
[----:B------:R-:W-:-:S05]  /*0990*/  IMAD.U32 R24, RZ, RZ, UR12 ;  /* 0x0000000cff187e24 */ /* 0x000fca000f8e00ff */
[----:B------:R-:W2:Y:S01]  /*09a0*/  LDG.E.CONSTANT R25, desc[UR8][R24.64] ;  /* 0x0000000818197981 */ /* 0x000ea2000c1e9900 */
[----:B------:R-:W-:Y:S01]  /*09b0*/  UIADD3 UR4, UPT, UPT, UR4, 0x1, URZ ;  /* 0x0000000104047890 */ /* 0x000fe2000fffe0ff */
[C---:B------:R-:W-:Y:S01]  /*09c0*/  ISETP.EQ.AND P0, PT, R30.reuse, RZ, PT ;  /* 0x000000ff1e00720c */ /* 0x040fe20003f02270 */
[----:B------:R-:W-:Y:S01]  /*09d0*/  UIADD3 UR12, UP1, UPT, UR12, 0x4, URZ ;  /* 0x000000040c0c7890 */ /* 0x000fe2000ff3e0ff */
[C---:B------:R-:W-:Y:S01]  /*09e0*/  ISETP.EQ.AND P1, PT, R30.reuse, 0x4, PT ;  /* 0x000000041e00780c */ /* 0x040fe20003f22270 */
[----:B------:R-:W-:Y:S01]  /*09f0*/  UISETP.NE.AND UP0, UPT, UR4, 0x6, UPT ;  /* 0x000000060400788c */ /* 0x000fe2000bf05270 */
[C---:B------:R-:W-:Y:S01]  /*0a00*/  ISETP.EQ.AND P3, PT, R30.reuse, 0xc, PT ;  /* 0x0000000c1e00780c */ /* 0x040fe20003f62270 */
[----:B------:R-:W-:Y:S01]  /*0a10*/  UIADD3.X UR13, UPT, UPT, URZ, UR13, URZ, UP1, !UPT ;  /* 0x0000000dff0d7290 */ /* 0x000fe20008ffe4ff */
[C---:B------:R-:W-:Y:S02]  /*0a20*/  ISETP.EQ.AND P4, PT, R30.reuse, 0x10, PT ;  /* 0x000000101e00780c */ /* 0x040fe40003f82270 */
[----:B------:R-:W-:Y:S01]  /*0a30*/  ISETP.EQ.AND P5, PT, R30, 0x14, PT ;  /* 0x000000141e00780c */ /* 0x000fe20003fa2270 */
[----:B--2---:R-:W-:-:S03]  /*0a40*/  IMAD.WIDE.U32 R28, R25, R10, RZ ;  /* 0x0000000a191c7225 */ /* 0x004fc600078e00ff */
[----:B------:R-:W-:-:S04]  /*0a50*/  IADD3 R21, P2, PT, R28, R27, RZ ;  /* 0x0000001b1c157210 */ /* 0x000fc80007f5e0ff */
[----:B------:R-:W-:Y:S01]  /*0a60*/  IADD3.X R27, PT, PT, R29, UR5, RZ, P2, !PT ;  /* 0x000000051d1b7c10 */ /* 0x000fe200097fe4ff */
[--C-:B------:R-:W-:Y:S01]  /*0a70*/  @P0 IMAD.MOV.U32 R14, RZ, RZ, R21.reuse ;  /* 0x000000ffff0e0224 */ /* 0x100fe200078e0015 */
[C---:B------:R-:W-:Y:S01]  /*0a80*/  ISETP.EQ.AND P2, PT, R30.reuse, 0x8, PT ;  /* 0x000000081e00780c */ /* 0x040fe20003f42270 */
[--C-:B------:R-:W-:Y:S01]  /*0a90*/  @P1 IMAD.MOV.U32 R16, RZ, RZ, R21.reuse ;  /* 0x000000ffff101224 */ /* 0x100fe200078e0015 */
[----:B------:R-:W-:Y:S01]  /*0aa0*/  @P3 MOV R18, R21 ;  /* 0x0000001500123202 */ /* 0x000fe20000000f00 */
[--C-:B------:R-:W-:Y:S02]  /*0ab0*/  @P4 IMAD.MOV.U32 R19, RZ, RZ, R21.reuse ;  /* 0x000000ffff134224 */ /* 0x100fe400078e0015 */
[----:B------:R-:W-:Y:S02]  /*0ac0*/  @P5 IMAD.MOV.U32 R20, RZ, RZ, R21 ;  /* 0x000000ffff145224 */ /* 0x000fe400078e0015 */
[----:B------:R-:W-:-:S06]  /*0ad0*/  VIADD R30, R30, 0x4 ;  /* 0x000000041e1e7836 */ /* 0x000fcc0000000000 */
[----:B------:R-:W-:Y:S01]  /*0ae0*/  @P2 IMAD.MOV.U32 R17, RZ, RZ, R21 ;  /* 0x000000ffff112224 */ /* 0x000fe200078e0015 */
[----:B------:R-:W-:Y:S06]  /*0af0*/  BRA.U UP0, `(.L_x_28) ;  /* 0xfffffffd00a07547 */ /* 0x000fec000b83ffff */
[C---:B------:R-:W-:Y:S01]  /*0b00*/  ISETP.EQ.AND P3, PT, R11.reuse, -0x18, PT ;  /* 0xffffffe80b00780c */ /* 0x040fe20003f62270 */
[----:B------:R-:W-:Y:S01]  /*0b10*/  BSSY.RECONVERGENT B3, `(.L_x_29) ;  /* 0x0000022000037945 */ /* 0x000fe20003800200 */
[C---:B------:R-:W-:Y:S02]  /*0b20*/  ISETP.EQ.AND P4, PT, R11.reuse, -0x14, PT ;  /* 0xffffffec0b00780c */ /* 0x040fe40003f82270 */
[C---:B------:R-:W-:Y:S02]  /*0b30*/  ISETP.EQ.AND P0, PT, R11.reuse, -0x10, PT ;  /* 0xfffffff00b00780c */ /* 0x040fe40003f02270 */
[C---:B------:R-:W-:Y:S02]  /*0b40*/  ISETP.EQ.AND P1, PT, R11.reuse, -0xc, PT ;  /* 0xfffffff40b00780c */ /* 0x040fe40003f22270 */
[----:B------:R-:W-:Y:S02]  /*0b50*/  ISETP.EQ.AND P2, PT, R11, -0x8, PT ;  /* 0xfffffff80b00780c */ /* 0x000fe40003f42270 */
[----:B------:R-:W-:-:S02]  /*0b60*/  ISETP.NE.AND P6, PT, R8, RZ, PT ;  /* 0x000000ff0800720c */ /* 0x000fc40003fc5270 */
[C---:B------:R-:W-:Y:S01]  /*0b70*/  ISETP.EQ.AND P5, PT, R11.reuse, 0x4, PT ;  /* 0x000000040b00780c */ /* 0x040fe20003fa2270 */
[--C-:B------:R-:W-:Y:S01]  /*0b80*/  @P3 IMAD.MOV.U32 R21, RZ, RZ, R14.reuse ;  /* 0x000000ffff153224 */ /* 0x100fe200078e000e */
[C---:B------:R-:W-:Y:S01]  /*0b90*/  ISETP.EQ.AND P3, PT, R11.reuse, -0x4, PT ;  /* 0xfffffffc0b00780c */ /* 0x040fe20003f62270 */
[----:B------:R-:W-:Y:S02]  /*0ba0*/  @P4 IMAD.MOV.U32 R24, RZ, RZ, R14 ;  /* 0x000000ffff184224 */ /* 0x000fe400078e000e */
[----:B------:R-:W-:Y:S01]  /*0bb0*/  @P4 IMAD.MOV.U32 R21, RZ, RZ, R16 ;  /* 0x000000ffff154224 */ /* 0x000fe200078e0010 */
[----:B------:R-:W-:Y:S01]  /*0bc0*/  ISETP.EQ.AND P4, PT, R11, RZ, PT ;  /* 0x000000ff0b00720c */ /* 0x000fe20003f82270 */
[--C-:B------:R-:W-:Y:S01]  /*0bd0*/  @P0 IMAD.MOV.U32 R21, RZ, RZ, R17.reuse ;  /* 0x000000ffff150224 */ /* 0x100fe200078e0011 */
[----:B------:R-:W-:Y:S01]  /*0be0*/  @P0 MOV R24, R16 ;  /* 0x0000001000180202 */ /* 0x000fe20000000f00 */
[----:B------:R-:W-:Y:S02]  /*0bf0*/  @P1 IMAD.MOV.U32 R24, RZ, RZ, R17 ;  /* 0x000000ffff181224 */ /* 0x000fe400078e0011 */
[----:B------:R-:W-:-:S02]  /*0c00*/  @P1 IMAD.MOV.U32 R21, RZ, RZ, R18 ;  /* 0x000000ffff151224 */ /* 0x000fc400078e0012 */
[----:B------:R-:W-:Y:S02]  /*0c10*/  @P2 IMAD.MOV.U32 R24, RZ, RZ, R18 ;  /* 0x000000ffff182224 */ /* 0x000fe400078e0012 */
[--C-:B------:R-:W-:Y:S01]  /*0c20*/  @P2 IMAD.MOV.U32 R21, RZ, RZ, R19.reuse ;  /* 0x000000ffff152224 */ /* 0x100fe200078e0013 */
[----:B------:R-:W-:Y:S01]  /*0c30*/  @P3 MOV R21, R20 ;  /* 0x0000001400153202 */ /* 0x000fe20000000f00 */
[----:B------:R-:W-:Y:S02]  /*0c40*/  @P3 IMAD.MOV.U32 R24, RZ, RZ, R19 ;  /* 0x000000ffff183224 */ /* 0x000fe400078e0013 */
[----:B------:R-:W-:Y:S02]  /*0c50*/  @P4 IMAD.MOV.U32 R24, RZ, RZ, R20 ;  /* 0x000000ffff184224 */ /* 0x000fe400078e0014 */
[--C-:B------:R-:W-:Y:S02]  /*0c60*/  @P4 IMAD.MOV.U32 R21, RZ, RZ, R27.reuse ;  /* 0x000000ffff154224 */ /* 0x100fe400078e001b */
[----:B------:R-:W-:Y:S01]  /*0c70*/  @P5 IMAD.MOV.U32 R24, RZ, RZ, R27 ;  /* 0x000000ffff185224 */ /* 0x000fe200078e001b */
[----:B------:R-:W-:Y:S06]  /*0c80*/  @!P6 BRA `(.L_x_30) ;  /* 0x000000000028e947 */ /* 0x000fec0003800000 */
[----:B------:R-:W-:Y:S01]  /*0c90*/  @P0 IMAD.MOV.U32 R25, RZ, RZ, R14 ;  /* 0x000000ffff190224 */ /* 0x000fe200078e000e */
[----:B------:R-:W-:Y:S01]  /*0ca0*/  ISETP.EQ.AND P0, PT, R11, 0x8, PT ;  /* 0x000000080b00780c */ /* 0x000fe20003f02270 */
[----:B------:R-:W-:Y:S01]  /*0cb0*/  @P1 IMAD.MOV.U32 R25, RZ, RZ, R16 ;  /* 0x000000ffff191224 */ /* 0x000fe200078e0010 */
[----:B------:R-:W-:Y:S01]  /*0cc0*/  SHF.L.W.U32.HI R21, R24, R8, R21 ;  /* 0x0000000818157219 */ /* 0x000fe20000010e15 */
[----:B------:R-:W-:Y:S01]  /*0cd0*/  @P2 IMAD.MOV.U32 R25, RZ, RZ, R17 ;  /* 0x000000ffff192224 */ /* 0x000fe200078e0011 */
[----:B------:R-:W-:Y:S01]  /*0ce0*/  @P3 MOV R25, R18 ;  /* 0x0000001200193202 */ /* 0x000fe20000000f00 */
[----:B------:R-:W-:Y:S02]  /*0cf0*/  @P4 IMAD.MOV.U32 R25, RZ, RZ, R19 ;  /* 0x000000ffff194224 */ /* 0x000fe400078e0013 */
[----:B------:R-:W-:-:S06]  /*0d00*/  @P5 IMAD.MOV.U32 R25, RZ, RZ, R20 ;  /* 0x000000ffff195224 */ /* 0x000fcc00078e0014 */
[----:B------:R-:W-:-:S05]  /*0d10*/  @P0 IMAD.MOV.U32 R25, RZ, RZ, R27 ;  /* 0x000000ffff190224 */ /* 0x000fca00078e001b */
[----:B------:R-:W-:-:S07]  /*0d20*/  SHF.L.W.U32.HI R24, R25, R8, R24 ;  /* 0x0000000819187219 */ /* 0x000fce0000010e18 */
.L_x_30:
[----:B------:R-:W-:Y:S05]  /*0d30*/  BSYNC.RECONVERGENT B3 ;  /* 0x0000000000037941 */ /* 0x000fea0003800200 */
.L_x_29:
[C---:B------:R-:W-:Y:S01]  /*0d40*/  SHF.L.W.U32.HI R30, R24.reuse, 0x2, R21 ;  /* 0x00000002181e7819 */ /* 0x040fe20000010e15 */
[----:B------:R-:W-:Y:S01]  /*0d50*/  IMAD.SHL.U32 R24, R24, 0x4, RZ ;  /* 0x0000000418187824 */ /* 0x000fe200078e00ff */
[----:B------:R-:W-:Y:S01]  /*0d60*/  UMOV UR4, 0x54442d19 ;  /* 0x54442d1900047882 */ /* 0x000fe20000000000 */
[----:B------:R-:W-:Y:S01]  /*0d70*/  UMOV UR5, 0x3bf921fb ;  /* 0x3bf921fb00057882 */ /* 0x000fe20000000000 */
[----:B------:R-:W-:Y:S02]  /*0d80*/  SHF.R.S32.HI R25, RZ, 0x1f, R30 ;  /* 0x0000001fff197819 */ /* 0x000fe4000001141e */
[----:B------:R-:W-:Y:S02]  /*0d90*/  ISETP.GE.AND P0, PT, R5, RZ, PT ;  /* 0x000000ff0500720c */ /* 0x000fe40003f06270 */
[C---:B------:R-:W-:Y:S02]  /*0da0*/  LOP3.LUT R24, R25.reuse, R24, RZ, 0x3c, !PT ;  /* 0x0000001819187212 */ /* 0x040fe400078e3cff */
[----:B------:R-:W-:-:S02]  /*0db0*/  LOP3.LUT R25, R25, R30, RZ, 0x3c, !PT ;  /* 0x0000001e19197212 */ /* 0x000fc400078e3cff */
[C---:B------:R-:W-:Y:S02]  /*0dc0*/  LOP3.LUT R27, R30.reuse, R5, RZ, 0x3c, !PT ;  /* 0x000000051e1b7212 */ /* 0x040fe400078e3cff */
[----:B------:R-:W-:Y:S02]  /*0dd0*/  SHF.R.U32.HI R21, RZ, 0x1e, R21 ;  /* 0x0000001eff157819 */ /* 0x000fe40000011615 */
[----:B------:R-:W0:Y:S01]  /*0de0*/  I2F.F64.S64 R24, R24 ;  /* 0x0000001800187312 */ /* 0x000e220000301c00 */
[----:B------:R-:W-:Y:S02]  /*0df0*/  ISETP.GE.AND P1, PT, R27, RZ, PT ;  /* 0x000000ff1b00720c */ /* 0x000fe40003f26270 */
[----:B------:R-:W-:-:S05]  /*0e00*/  LEA.HI R27, R30, R21, RZ, 0x1 ;  /* 0x000000151e1b7211 */ /* 0x000fca00078f08ff */
[----:B------:R-:W-:Y:S01]  /*0e10*/  @!P0 IMAD.MOV R27, RZ, RZ, -R27 ;  /* 0x000000ffff1b8224 */ /* 0x000fe200078e0a1b */
[----:B0-----:R-:W-:-:S10]  /*0e20*/  DMUL R28, R24, UR4 ;  /* 0x00000004181c7c28 */ /* 0x001fd40008000000 */
[----:B------:R-:W0:Y:S02]  /*0e30*/  F2F.F32.F64 R28, R28 ;  /* 0x0000001c001c7310 */ /* 0x000e240000301000 */
[----:B0-----:R-:W-:-:S07]  /*0e40*/  FSEL R21, -R28, R28, !P1 ;  /* 0x0000001c1c157208 */ /* 0x001fce0004800100 */
.L_x_27:
[----:B------:R-:W-:Y:S05]  /*0e50*/  BSYNC.RECONVERGENT B2 ;  /* 0x0000000000027941 */ /* 0x000fea0003800200 */
.L_x_26:
[----:B-----5:R-:W-:Y:S01]  /*0e60*/  FMUL R33, R13, 0.63661974668502807617 ;  /* 0x3f22f9830d217820 */ /* 0x020fe20000400000 */
[----:B------:R-:W-:Y:S02]  /*0e70*/  IMAD.MOV.U32 R32, RZ, RZ, 0x37cbac00 ;  /* 0x37cbac00ff207424 */ /* 0x000fe400078e00ff */
[----:B------:R-:W-:Y:S01]  /*0e80*/  FMUL R24, R21, R21 ;  /* 0x0000001515187220 */ /* 0x000fe20000400000 */
[----:B------:R-:W-:Y:S01]  /*0e90*/  LOP3.LUT R28, R27, 0x1, RZ, 0xc0, !PT ;  /* 0x000000011b1c7812 */ /* 0x000fe200078ec0ff */
[----:B------:R-:W-:Y:S01]  /*0ea0*/  IMAD.MOV.U32 R35, RZ, RZ, 0x3effffff ;  /* 0x3effffffff237424 */ /* 0x000fe200078e00ff */
[----:B------:R-:W-:Y:S01]  /*0eb0*/  MOV R34, 0x3d2aaabb ;  /* 0x3d2aaabb00227802 */ /* 0x000fe20000000f00 */
[----:B------:R-:W0:Y:S01]  /*0ec0*/  F2I.NTZ R33, R33 ;  /* 0x0000002100217305 */ /* 0x000e220000203100 */
[----:B------:R-:W-:Y:S01]  /*0ed0*/  FFMA R25, R24, R32, -0.0013887860113754868507 ;  /* 0xbab607ed18197423 */ /* 0x000fe20000000020 */
[----:B------:R-:W-:Y:S01]  /*0ee0*/  ISETP.NE.U32.AND P0, PT, R28, 0x1, PT ;  /* 0x000000011c00780c */ /* 0x000fe20003f05070 */
[----:B------:R-:W-:Y:S01]  /*0ef0*/  BSSY.RECONVERGENT B2, `(.L_x_31) ;  /* 0x000006f000027945 */ /* 0x000fe20003800200 */
[----:B------:R-:W-:-:S02]  /*0f00*/  FSETP.GE.AND P1, PT, |R13|, 105615, PT ;  /* 0x47ce47800d00780b */ /* 0x000fc40003f26200 */
[----:B------:R-:W-:Y:S02]  /*0f10*/  FSEL R25, R25, -0.00019574658654164522886, !P0 ;  /* 0xb94d415319197808 */ /* 0x000fe40004000000 */
[----:B------:R-:W-:Y:S02]  /*0f20*/  FSEL R29, R34, 0.0083327032625675201416, !P0 ;  /* 0x3c0885e4221d7808 */ /* 0x000fe40004000000 */
[----:B------:R-:W-:-:S03]  /*0f30*/  FSEL R21, R21, 1, P0 ;  /* 0x3f80000015157808 */ /* 0x000fc60000000000 */
[C---:B------:R-:W-:Y:S01]  /*0f40*/  FFMA R25, R24.reuse, R25, R29 ;  /* 0x0000001918197223 */ /* 0x040fe2000000001d */
[----:B------:R-:W-:Y:S02]  /*0f50*/  FSEL R29, -R35, -0.16666662693023681641, !P0 ;  /* 0xbe2aaaa8231d7808 */ /* 0x000fe40004000100 */
[----:B0-----:R-:W-:Y:S02]  /*0f60*/  I2FP.F32.S32 R28, R33 ;  /* 0x00000021001c7245 */ /* 0x001fe40000201400 */
[----:B------:R-:W-:Y:S01]  /*0f70*/  LOP3.LUT P0, RZ, R27, 0x2, RZ, 0xc0, !PT ;  /* 0x000000021bff7812 */ /* 0x000fe2000780c0ff */
[C---:B------:R-:W-:Y:S01]  /*0f80*/  FFMA R25, R24.reuse, R25, R29 ;  /* 0x0000001918197223 */ /* 0x040fe2000000001d */
[----:B------:R-:W-:Y:S01]  /*0f90*/  FFMA R24, R24, R21, RZ ;  /* 0x0000001518187223 */ /* 0x000fe200000000ff */
[----:B------:R-:W-:-:S04]  /*0fa0*/  FFMA R27, R28, -1.5707962512969970703, R13 ;  /* 0xbfc90fda1c1b7823 */ /* 0x000fc8000000000d */
[----:B------:R-:W-:Y:S01]  /*0fb0*/  FFMA R29, R28, -7.5497894158615963534e-08, R27 ;  /* 0xb3a221681c1d7823 */ /* 0x000fe2000000001b */
[----:B------:R-:W-:-:S03]  /*0fc0*/  FFMA R27, R24, R25, R21 ;  /* 0x00000019181b7223 */ /* 0x000fc60000000015 */
[----:B------:R-:W-:Y:S01]  /*0fd0*/  FFMA R21, R28, -5.3903029534742383927e-15, R29 ;  /* 0xa7c234c51c157823 */ /* 0x000fe2000000001d */
[----:B------:R-:W-:Y:S02]  /*0fe0*/  IMAD.MOV.U32 R28, RZ, RZ, R33 ;  /* 0x000000ffff1c7224 */ /* 0x000fe400078e0021 */
[----:B------:R-:W-:Y:S01]  /*0ff0*/  @P0 FADD R27, RZ, -R27 ;  /* 0x8000001bff1b0221 */ /* 0x000fe20000000000 */
[----:B------:R-:W-:Y:S01]  /*1000*/  P2R R29, PR, RZ, 0x2 ;  /* 0x00000002ff1d7803 */ /* 0x000fe20000000000 */
[----:B------:R-:W-:Y:S01]  /*1010*/  IMAD.MOV.U32 R24, RZ, RZ, R21 ;  /* 0x000000ffff187224 */ /* 0x000fe200078e0015 */
[----:B------:R-:W-:Y:S06]  /*1020*/  @!P1 BRA `(.L_x_32) ;  /* 0x00000004006c9947 */ /* 0x000fec0003800000 */
[----:B------:R-:W-:-:S13]  /*1030*/  FSETP.NEU.AND P0, PT, |R13|, +INF , PT ;  /* 0x7f8000000d00780b */ /* 0x000fda0003f0d200 */
[----:B------:R-:W-:Y:S01]  /*1040*/  @!P0 FMUL R24, RZ, R13 ;  /* 0x0000000dff188220 */ /* 0x000fe20000400000 */
[----:B------:R-:W-:Y:S01]  /*1050*/  @!P0 IMAD.MOV.U32 R33, RZ, RZ, RZ ;  /* 0x000000ffff218224 */ /* 0x000fe200078e00ff */
[----:B------:R-:W-:Y:S06]  /*1060*/  @!P0 BRA `(.L_x_32) ;  /* 0x00000004005c8947 */ /* 0x000fec0003800000 */
[----:B------:R-:W-:Y:S02]  /*1070*/  IMAD.SHL.U32 R24, R13, 0x100, RZ ;  /* 0x000001000d187824 */ /* 0x000fe400078e00ff */
[----:B------:R-:W-:Y:S02]  /*1080*/  HFMA2 R37, -RZ, RZ, 0, 0 ;  /* 0x00000000ff257431 */ /* 0x000fe400000001ff */
[----:B------:R-:W-:Y:S01]  /*1090*/  IMAD.MOV.U32 R33, RZ, RZ, RZ ;  /* 0x000000ffff217224 */ /* 0x000fe200078e00ff */
[----:B------:R-:W-:Y:S01]  /*10a0*/  UMOV UR4, URZ ;  /* 0x000000ff00047c82 */ /* 0x000fe20008000000 */
[----:B------:R-:W-:-:S07]  /*10b0*/  LOP3.LUT R39, R24, 0x80000000, RZ, 0xfc, !PT ;  /* 0x8000000018277812 */ /* 0x000fce00078efcff */
.L_x_33:
[----:B------:R-:W0:Y:S02]  /*10c0*/  LDC.64 R24, c[0x4][RZ] ;  /* 0x01000000ff187b82 */ /* 0x000e240000000a00 */
[----:B0-----:R-:W-:-:S05]  /*10d0*/  IMAD.WIDE.U32 R30, R37, 0x4, R24 ;  /* 0x00000004251e7825 */ /* 0x001fca00078e0018 */
[----:B------:R-:W2:Y:S01]  /*10e0*/  LDG.E.CONSTANT R24, desc[UR8][R30.64] ;  /* 0x000000081e187981 */ /* 0x000ea2000c1e9900 */
[C---:B------:R-:W-:Y:S02]  /*10f0*/  IMAD.SHL.U32 R36, R37.reuse, 0x4, RZ ;  /* 0x0000000425247824 */ /* 0x040fe400078e00ff */
[----:B------:R-:W-:-:S03]  /*1100*/  VIADD R37, R37, 0x1 ;  /* 0x0000000125257836 */ /* 0x000fc60000000000 */
[C---:B------:R-:W-:Y:S02]  /*1110*/  ISETP.EQ.AND P4, PT, R36.reuse, RZ, PT ;  /* 0x000000ff2400720c */ /* 0x040fe40003f82270 */
[C---:B------:R-:W-:Y:S02]  /*1120*/  ISETP.EQ.AND P1, PT, R36.reuse, 0x8, PT ;  /* 0x000000082400780c */ /* 0x040fe40003f22270 */
        /* <DEDUP_REMOVED lines=8> */
[----:B------:R-:W-:Y:S01]  /*11b0*/  ISETP.EQ.AND P4, PT, R36, 0x14, PT ;  /* 0x000000142400780c */ /* 0x000fe20003f82270 */
[----:B------:R-:W-:Y:S01]  /*11c0*/  @P2 IMAD.MOV.U32 R18, RZ, RZ, R24 ;  /* 0x000000ffff122224 */ /* 0x000fe200078e0018 */
[----:B------:R-:W-:-:S09]  /*11d0*/  @P3 MOV R19, R24 ;  /* 0x0000001800133202 */ /* 0x000fd20000000f00 */
[--C-:B------:R-:W-:Y:S01]  /*11e0*/  @P0 IMAD.MOV.U32 R16, RZ, RZ, R24.reuse ;  /* 0x000000ffff100224 */ /* 0x100fe200078e0018 */
[----:B------:R-:W-:Y:S01]  /*11f0*/  ISETP.NE.AND P0, PT, R37, 0x6, PT ;  /* 0x000000062500780c */ /* 0x000fe20003f05270 */
[----:B------:R-:W-:-:S12]  /*1200*/  @P4 IMAD.MOV.U32 R20, RZ, RZ, R24 ;  /* 0x000000ffff144224 */ /* 0x000fd800078e0018 */
[----:B------:R-:W-:Y:S05]  /*1210*/  @P0 BRA `(.L_x_33) ;  /* 0xfffffffc00a80947 */ /* 0x000fea000383ffff */
[----:B------:R-:W-:Y:S01]  /*1220*/  SHF.R.U32.HI R24, RZ, 0x17, R13 ;  /* 0x00000017ff187819 */ /* 0x000fe2000001160d */
[----:B------:R-:W-:Y:S03]  /*1230*/  BSSY.RECONVERGENT B3, `(.L_x_34) ;  /* 0x0000028000037945 */ /* 0x000fe60003800200 */
[C---:B------:R-:W-:Y:S02]  /*1240*/  LOP3.LUT R25, R24.reuse, 0xe0, RZ, 0xc0, !PT ;  /* 0x000000e018197812 */ /* 0x040fe400078ec0ff */
[----:B------:R-:W-:-:S03]  /*1250*/  LOP3.LUT P6, RZ, R24, 0x1f, RZ, 0xc0, !PT ;  /* 0x0000001f18ff7812 */ /* 0x000fc600078cc0ff */
[----:B------:R-:W-:-:S05]  /*1260*/  VIADD R25, R25, 0xffffff80 ;  /* 0xffffff8019197836 */ /* 0x000fca0000000000 */
[----:B------:R-:W-:-:S05]  /*1270*/  SHF.R.U32.HI R25, RZ, 0x5, R25 ;  /* 0x00000005ff197819 */ /* 0x000fca0000011619 */
[----:B------:R-:W-:-:S05]  /*1280*/  IMAD.U32 R31, R25, -0x4, RZ ;  /* 0xfffffffc191f7824 */ /* 0x000fca00078e00ff */
[C---:B------:R-:W-:Y:S02]  /*1290*/  ISETP.EQ.AND P2, PT, R31.reuse, -0x18, PT ;  /* 0xffffffe81f00780c */ /* 0x040fe40003f42270 */
[C---:B------:R-:W-:Y:S02]  /*12a0*/  ISETP.EQ.AND P3, PT, R31.reuse, -0x14, PT ;  /* 0xffffffec1f00780c */ /* 0x040fe40003f62270 */
[C---:B------:R-:W-:Y:S02]  /*12b0*/  ISETP.EQ.AND P0, PT, R31.reuse, -0x10, PT ;  /* 0xfffffff01f00780c */ /* 0x040fe40003f02270 */
[C---:B------:R-:W-:Y:S02]  /*12c0*/  ISETP.EQ.AND P1, PT, R31.reuse, -0xc, PT ;  /* 0xfffffff41f00780c */ /* 0x040fe40003f22270 */
[C---:B------:R-:W-:Y:S02]  /*12d0*/  ISETP.EQ.AND P4, PT, R31.reuse, RZ, PT ;  /* 0x000000ff1f00720c */ /* 0x040fe40003f82270 */
[----:B------:R-:W-:-:S03]  /*12e0*/  ISETP.EQ.AND P5, PT, R31, 0x4, PT ;  /* 0x000000041f00780c */ /* 0x000fc60003fa2270 */
[----:B------:R-:W-:Y:S01]  /*12f0*/  @P2 IMAD.MOV.U32 R36, RZ, RZ, R14 ;  /* 0x000000ffff242224 */ /* 0x000fe200078e000e */
[C---:B------:R-:W-:Y:S01]  /*1300*/  ISETP.EQ.AND P2, PT, R31.reuse, -0x8, PT ;  /* 0xfffffff81f00780c */ /* 0x040fe20003f42270 */
[----:B------:R-:W-:Y:S02]  /*1310*/  @P3 IMAD.MOV.U32 R36, RZ, RZ, R16 ;  /* 0x000000ffff243224 */ /* 0x000fe400078e0010 */
[----:B------:R-:W-:Y:S01]  /*1320*/  @P3 IMAD.MOV.U32 R25, RZ, RZ, R14 ;  /* 0x000000ffff193224 */ /* 0x000fe200078e000e */
[----:B------:R-:W-:Y:S01]  /*1330*/  ISETP.EQ.AND P3, PT, R31, -0x4, PT ;  /* 0xfffffffc1f00780c */ /* 0x000fe20003f62270 */
[--C-:B------:R-:W-:Y:S01]  /*1340*/  @P0 IMAD.MOV.U32 R36, RZ, RZ, R17.reuse ;  /* 0x000000ffff240224 */ /* 0x100fe200078e0011 */
[----:B------:R-:W-:Y:S01]  /*1350*/  @P0 MOV R25, R16 ;  /* 0x0000001000190202 */ /* 0x000fe20000000f00 */
[----:B------:R-:W-:Y:S02]  /*1360*/  @P1 IMAD.MOV.U32 R25, RZ, RZ, R17 ;  /* 0x000000ffff191224 */ /* 0x000fe400078e0011 */
[----:B------:R-:W-:-:S04]  /*1370*/  @P1 IMAD.MOV.U32 R36, RZ, RZ, R18 ;  /* 0x000000ffff241224 */ /* 0x000fc800078e0012 */
[----:B------:R-:W-:Y:S02]  /*1380*/  @P2 IMAD.MOV.U32 R25, RZ, RZ, R18 ;  /* 0x000000ffff192224 */ /* 0x000fe400078e0012 */
[--C-:B------:R-:W-:Y:S02]  /*1390*/  @P2 IMAD.MOV.U32 R36, RZ, RZ, R19.reuse ;  /* 0x000000ffff242224 */ /* 0x100fe400078e0013 */
[----:B------:R-:W-:Y:S01]  /*13a0*/  @P3 IMAD.MOV.U32 R25, RZ, RZ, R19 ;  /* 0x000000ffff193224 */ /* 0x000fe200078e0013 */
[----:B------:R-:W-:Y:S01]  /*13b0*/  @P3 MOV R36, R20 ;  /* 0x0000001400243202 */ /* 0x000fe20000000f00 */
[----:B------:R-:W-:Y:S02]  /*13c0*/  @P4 IMAD.MOV.U32 R25, RZ, RZ, R20 ;  /* 0x000000ffff194224 */ /* 0x000fe400078e0014 */
[--C-:B------:R-:W-:Y:S02]  /*13d0*/  @P4 IMAD.MOV.U32 R36, RZ, RZ, R33.reuse ;  /* 0x000000ffff244224 */ /* 0x100fe400078e0021 */
[----:B------:R-:W-:Y:S01]  /*13e0*/  @P5 IMAD.MOV.U32 R25, RZ, RZ, R33 ;  /* 0x000000ffff195224 */ /* 0x000fe200078e0021 */
[----:B------:R-:W-:Y:S06]  /*13f0*/  @!P6 BRA `(.L_x_35) ;  /* 0x00000000002ce947 */ /* 0x000fec0003800000 */
[----:B------:R-:W-:Y:S01]  /*1400*/  @P0 IMAD.MOV.U32 R30, RZ, RZ, R14 ;  /* 0x000000ffff1e0224 */ /* 0x000fe200078e000e */
[----:B------:R-:W-:Y:S01]  /*1410*/  ISETP.EQ.AND P0, PT, R31, 0x8, PT ;  /* 0x000000081f00780c */ /* 0x000fe20003f02270 */
[----:B------:R-:W-:Y:S01]  /*1420*/  @P1 IMAD.MOV.U32 R30, RZ, RZ, R16 ;  /* 0x000000ffff1e1224 */ /* 0x000fe200078e0010 */
[----:B------:R-:W-:Y:S01]  /*1430*/  LOP3.LUT R24, R24, 0x1f, RZ, 0xc0, !PT ;  /* 0x0000001f18187812 */ /* 0x000fe200078ec0ff */
[----:B------:R-:W-:Y:S01]  /*1440*/  @P2 IMAD.MOV.U32 R30, RZ, RZ, R17 ;  /* 0x000000ffff1e2224 */ /* 0x000fe200078e0011 */
[----:B------:R-:W-:Y:S01]  /*1450*/  @P3 MOV R30, R18 ;  /* 0x00000012001e3202 */ /* 0x000fe20000000f00 */
[----:B------:R-:W-:Y:S01]  /*1460*/  @P4 IMAD.MOV.U32 R30, RZ, RZ, R19 ;  /* 0x000000ffff1e4224 */ /* 0x000fe200078e0013 */
[----:B------:R-:W-:Y:S01]  /*1470*/  SHF.L.W.U32.HI R36, R25, R24, R36 ;  /* 0x0000001819247219 */ /* 0x000fe20000010e24 */
[----:B------:R-:W-:-:S06]  /*1480*/  @P5 IMAD.MOV.U32 R30, RZ, RZ, R20 ;  /* 0x000000ffff1e5224 */ /* 0x000fcc00078e0014 */
[----:B------:R-:W-:-:S05]  /*1490*/  @P0 IMAD.MOV.U32 R30, RZ, RZ, R33 ;  /* 0x000000ffff1e0224 */ /* 0x000fca00078e0021 */
[----:B------:R-:W-:-:S07]  /*14a0*/  SHF.L.W.U32.HI R25, R30, R24, R25 ;  /* 0x000000181e197219 */ /* 0x000fce0000010e19 */
.L_x_35:
[----:B------:R-:W-:Y:S05]  /*14b0*/  BSYNC.RECONVERGENT B3 ;  /* 0x0000000000037941 */ /* 0x000fea0003800200 */
.L_x_34:
[C---:B------:R-:W-:Y:S01]  /*14c0*/  SHF.L.W.U32.HI R38, R25.reuse, 0x2, R36 ;  /* 0x0000000219267819 */ /* 0x040fe20000010e24 */
[----:B------:R-:W-:Y:S01]  /*14d0*/  IMAD.SHL.U32 R25, R25, 0x4, RZ ;  /* 0x0000000419197824 */ /* 0x000fe200078e00ff */
[----:B------:R-:W-:Y:S01]  /*14e0*/  UMOV UR4, 0x54442d19 ;  /* 0x54442d1900047882 */ /* 0x000fe20000000000 */
[----:B------:R-:W-:Y:S01]  /*14f0*/  UMOV UR5, 0x3bf921fb ;  /* 0x3bf921fb00057882 */ /* 0x000fe20000000000 */
[----:B------:R-:W-:Y:S02]  /*1500*/  SHF.R.S32.HI R30, RZ, 0x1f, R38 ;  /* 0x0000001fff1e7819 */ /* 0x000fe40000011426 */
[----:B------:R-:W-:Y:S02]  /*1510*/  SHF.R.U32.HI R33, RZ, 0x1e, R36 ;  /* 0x0000001eff217819 */ /* 0x000fe40000011624 */
[C---:B------:R-:W-:Y:S02]  /*1520*/  LOP3.LUT R24, R30.reuse, R25, RZ, 0x3c, !PT ;  /* 0x000000191e187212 */ /* 0x040fe400078e3cff */
[----:B------:R-:W-:-:S02]  /*1530*/  LOP3.LUT R25, R30, R38, RZ, 0x3c, !PT ;  /* 0x000000261e197212 */ /* 0x000fc400078e3cff */
[----:B------:R-:W-:Y:S02]  /*1540*/  ISETP.GE.AND P0, PT, R13, RZ, PT ;  /* 0x000000ff0d00720c */ /* 0x000fe40003f06270 */
[C---:B------:R-:W-:Y:S02]  /*1550*/  LEA.HI R33, R38.reuse, R33, RZ, 0x1 ;  /* 0x0000002126217211 */ /* 0x040fe400078f08ff */
[----:B------:R-:W0:Y:S01]  /*1560*/  I2F.F64.S64 R24, R24 ;  /* 0x0000001800187312 */ /* 0x000e220000301c00 */
[----:B------:R-:W-:Y:S02]  /*1570*/  LOP3.LUT R38, R38, R13, RZ, 0x3c, !PT ;  /* 0x0000000d26267212 */ /* 0x000fe400078e3cff */
[----:B------:R-:W-:Y:S02]  /*1580*/  IMAD.MOV R36, RZ, RZ, -R33 ;  /* 0x000000ffff247224 */ /* 0x000fe400078e0a21 */
[----:B------:R-:W-:-:S04]  /*1590*/  ISETP.GE.AND P1, PT, R38, RZ, PT ;  /* 0x000000ff2600720c */ /* 0x000fc80003f26270 */
[----:B------:R-:W-:Y:S01]  /*15a0*/  @!P0 IMAD.MOV.U32 R33, RZ, RZ, R36 ;  /* 0x000000ffff218224 */ /* 0x000fe200078e0024 */
[----:B0-----:R-:W-:-:S10]  /*15b0*/  DMUL R30, R24, UR4 ;  /* 0x00000004181e7c28 */ /* 0x001fd40008000000 */
[----:B------:R-:W0:Y:S02]  /*15c0*/  F2F.F32.F64 R30, R30 ;  /* 0x0000001e001e7310 */ /* 0x000e240000301000 */
[----:B0-----:R-:W-:-:S07]  /*15d0*/  FSEL R24, -R30, R30, !P1 ;  /* 0x0000001e1e187208 */ /* 0x001fce0004800100 */
.L_x_32:
[----:B------:R-:W-:Y:S05]  /*15e0*/  BSYNC.RECONVERGENT B2 ;  /* 0x0000000000027941 */ /* 0x000fea0003800200 */
.L_x_31:
[C---:B------:R-:W-:Y:S01]  /*15f0*/  LOP3.LUT R30, R33.reuse, 0x1, RZ, 0xc0, !PT ;  /* 0x00000001211e7812 */ /* 0x040fe200078ec0ff */
[----:B------:R-:W-:Y:S01]  /*1600*/  FMUL R25, R24, R24 ;  /* 0x0000001818197220 */ /* 0x000fe20000400000 */
[----:B------:R-:W-:Y:S01]  /*1610*/  LOP3.LUT P1, RZ, R33, 0x2, RZ, 0xc0, !PT ;  /* 0x0000000221ff7812 */ /* 0x000fe2000782c0ff */
[----:B------:R-:W-:Y:S01]  /*1620*/  BSSY.RECONVERGENT B2, `(.L_x_36) ;  /* 0x000005f000027945 */ /* 0x000fe20003800200 */
[----:B------:R-:W-:Y:S01]  /*1630*/  ISETP.NE.U32.AND P0, PT, R30, 0x1, PT ;  /* 0x000000011e00780c */ /* 0x000fe20003f05070 */
[----:B------:R-:W-:Y:S01]  /*1640*/  FFMA R30, R25, R32, -0.0013887860113754868507 ;  /* 0xbab607ed191e7423 */ /* 0x000fe20000000020 */
[----:B------:R-:W-:Y:S02]  /*1650*/  ISETP.NE.AND P2, PT, R12, RZ, PT ;  /* 0x000000ff0c00720c */ /* 0x000fe40003f45270 */
[----:B------:R-:W-:Y:S02]  /*1660*/  FSEL R36, R34, 0.0083327032625675201416, !P0 ;  /* 0x3c0885e422247808 */ /* 0x000fe40004000000 */
[----:B------:R-:W-:-:S02]  /*1670*/  FSEL R30, R30, -0.00019574658654164522886, !P0 ;  /* 0xb94d41531e1e7808 */ /* 0x000fc40004000000 */
[----:B------:R-:W-:Y:S02]  /*1680*/  FSEL R31, -R35, -0.16666662693023681641, !P0 ;  /* 0xbe2aaaa8231f7808 */ /* 0x000fe40004000100 */
[----:B------:R-:W-:Y:S01]  /*1690*/  FSEL R24, R24, 1, P0 ;  /* 0x3f80000018187808 */ /* 0x000fe20000000000 */
[C---:B------:R-:W-:Y:S01]  /*16a0*/  FFMA R30, R25.reuse, R30, R36 ;  /* 0x0000001e191e7223 */ /* 0x040fe20000000024 */
[----:B------:R-:W-:Y:S01]  /*16b0*/  MOV R33, R26 ;  /* 0x0000001a00217202 */ /* 0x000fe20000000f00 */
[----:B------:R-:W-:Y:S02]  /*16c0*/  IMAD.MOV.U32 R36, RZ, RZ, R7 ;  /* 0x000000ffff247224 */ /* 0x000fe400078e0007 */
[C---:B------:R-:W-:Y:S01]  /*16d0*/  FFMA R30, R25.reuse, R30, R31 ;  /* 0x0000001e191e7223 */ /* 0x040fe2000000001f */
[----:B------:R-:W-:-:S04]  /*16e0*/  FFMA R25, R25, R24, RZ ;  /* 0x0000001819197223 */ /* 0x000fc800000000ff */
[----:B------:R-:W-:-:S04]  /*16f0*/  FFMA R24, R25, R30, R24 ;  /* 0x0000001e19187223 */ /* 0x000fc80000000018 */
[----:B------:R-:W-:-:S04]  /*1700*/  @P1 FADD R24, RZ, -R24 ;  /* 0x80000018ff181221 */ /* 0x000fc80000000000 */
[----:B------:R-:W-:Y:S01]  /*1710*/  FMUL R27, R27, R24 ;  /* 0x000000181b1b7220 */ /* 0x000fe20000400000 */
[----:B------:R-:W-:Y:S06]  /*1720*/  @P2 BRA `(.L_x_37) ;  /* 0x0000000400382947 */ /* 0x000fec0003800000 */
[----:B------:R-:W-:Y:S01]  /*1730*/  IMAD.MOV.U32 R37, RZ, RZ, RZ ;  /* 0x000000ffff257224 */ /* 0x000fe200078e00ff */
[----:B------:R-:W-:Y:S01]  /*1740*/  UMOV UR4, URZ ;  /* 0x000000ff00047c82 */ /* 0x000fe20008000000 */
[----:B------:R-:W-:-:S07]  /*1750*/  IMAD.MOV.U32 R33, RZ, RZ, RZ ;  /* 0x000000ffff217224 */ /* 0x000fce00078e00ff */
.L_x_38:
        /* <DEDUP_REMOVED lines=16> */
[--C-:B------:R-:W-:Y:S02]  /*1860*/  @P2 IMAD.MOV.U32 R18, RZ, RZ, R24.reuse ;  /* 0x000000ffff122224 */ /* 0x100fe400078e0018 */
[----:B------:R-:W-:-:S08]  /*1870*/  @P3 IMAD.MOV.U32 R19, RZ, RZ, R24 ;  /* 0x000000ffff133224 */ /* 0x000fd000078e0018 */
[----:B------:R-:W-:Y:S02]  /*1880*/  @P0 MOV R16, R24 ;  /* 0x0000001800100202 */ /* 0x000fe40000000f00 */
[----:B------:R-:W-:Y:S01]  /*1890*/  ISETP.NE.AND P0, PT, R33, 0x6, PT ;  /* 0x000000062100780c */ /* 0x000fe20003f05270 */
[----:B------:R-:W-:-:S12]  /*18a0*/  @P4 IMAD.MOV.U32 R20, RZ, RZ, R24 ;  /* 0x000000ffff144224 */ /* 0x000fd800078e0018 */
[----:B------:R-:W-:Y:S05]  /*18b0*/  @P0 BRA `(.L_x_38) ;  /* 0xfffffffc00a80947 */ /* 0x000fea000383ffff */
[C---:B------:R-:W-:Y:S01]  /*18c0*/  ISETP.EQ.AND P2, PT, R11.reuse, -0x18, PT ;  /* 0xffffffe80b00780c */ /* 0x040fe20003f42270 */
[----:B------:R-:W-:Y:S01]  /*18d0*/  BSSY.RECONVERGENT B3, `(.L_x_39) ;  /* 0x0000022000037945 */ /* 0x000fe20003800200 */
[C---:B------:R-:W-:Y:S02]  /*18e0*/  ISETP.EQ.AND P3, PT, R11.reuse, -0x14, PT ;  /* 0xffffffec0b00780c */ /* 0x040fe40003f62270 */
[C---:B------:R-:W-:Y:S02]  /*18f0*/  ISETP.EQ.AND P0, PT, R11.reuse, -0x10, PT ;  /* 0xfffffff00b00780c */ /* 0x040fe40003f02270 */
[C---:B------:R-:W-:Y:S02]  /*1900*/  ISETP.EQ.AND P1, PT, R11.reuse, -0xc, PT ;  /* 0xfffffff40b00780c */ /* 0x040fe40003f22270 */
[----:B------:R-:W-:Y:S02]  /*1910*/  ISETP.NE.AND P6, PT, R8, RZ, PT ;  /* 0x000000ff0800720c */ /* 0x000fe40003fc5270 */
[----:B------:R-:W-:-:S02]  /*1920*/  ISETP.EQ.AND P4, PT, R11, RZ, PT ;  /* 0x000000ff0b00720c */ /* 0x000fc40003f82270 */
[C---:B------:R-:W-:Y:S01]  /*1930*/  ISETP.EQ.AND P5, PT, R11.reuse, 0x4, PT ;  /* 0x000000040b00780c */ /* 0x040fe20003fa2270 */
[--C-:B------:R-:W-:Y:S01]  /*1940*/  @P2 IMAD.MOV.U32 R33, RZ, RZ, R14.reuse ;  /* 0x000000ffff212224 */ /* 0x100fe200078e000e */
[C---:B------:R-:W-:Y:S01]  /*1950*/  ISETP.EQ.AND P2, PT, R11.reuse, -0x8, PT ;  /* 0xfffffff80b00780c */ /* 0x040fe20003f42270 */
[----:B------:R-:W-:Y:S01]  /*1960*/  @P3 IMAD.MOV.U32 R24, RZ, RZ, R14 ;  /* 0x000000ffff183224 */ /* 0x000fe200078e000e */
[----:B------:R-:W-:Y:S01]  /*1970*/  @P3 MOV R33, R16 ;  /* 0x0000001000213202 */ /* 0x000fe20000000f00 */
[----:B------:R-:W-:Y:S01]  /*1980*/  @P0 IMAD.MOV.U32 R24, RZ, RZ, R16 ;  /* 0x000000ffff180224 */ /* 0x000fe200078e0010 */
[----:B------:R-:W-:Y:S01]  /*1990*/  ISETP.EQ.AND P3, PT, R11, -0x4, PT ;  /* 0xfffffffc0b00780c */ /* 0x000fe20003f62270 */
[--C-:B------:R-:W-:Y:S02]  /*19a0*/  @P0 IMAD.MOV.U32 R33, RZ, RZ, R17.reuse ;  /* 0x000000ffff210224 */ /* 0x100fe400078e0011 */
[----:B------:R-:W-:Y:S02]  /*19b0*/  @P1 IMAD.MOV.U32 R24, RZ, RZ, R17 ;  /* 0x000000ffff181224 */ /* 0x000fe400078e0011 */
[----:B------:R-:W-:-:S04]  /*19c0*/  @P1 IMAD.MOV.U32 R33, RZ, RZ, R18 ;  /* 0x000000ffff211224 */ /* 0x000fc800078e0012 */
[----:B------:R-:W-:Y:S02]  /*19d0*/  @P2 IMAD.MOV.U32 R24, RZ, RZ, R18 ;  /* 0x000000ffff182224 */ /* 0x000fe400078e0012 */
[----:B------:R-:W-:Y:S02]  /*19e0*/  @P2 IMAD.MOV.U32 R33, RZ, RZ, R19 ;  /* 0x000000ffff212224 */ /* 0x000fe400078e0013 */
[----:B------:R-:W-:Y:S01]  /*19f0*/  @P3 MOV R24, R19 ;  /* 0x0000001300183202 */ /* 0x000fe20000000f00 */
[--C-:B------:R-:W-:Y:S02]  /*1a00*/  @P3 IMAD.MOV.U32 R33, RZ, RZ, R20.reuse ;  /* 0x000000ffff213224 */ /* 0x100fe400078e0014 */
[----:B------:R-:W-:Y:S02]  /*1a10*/  @P4 IMAD.MOV.U32 R24, RZ, RZ, R20 ;  /* 0x000000ffff184224 */ /* 0x000fe400078e0014 */
[--C-:B------:R-:W-:Y:S02]  /*1a20*/  @P4 IMAD.MOV.U32 R33, RZ, RZ, R37.reuse ;  /* 0x000000ffff214224 */ /* 0x100fe400078e0025 */
[----:B------:R-:W-:Y:S01]  /*1a30*/  @P5 IMAD.MOV.U32 R24, RZ, RZ, R37 ;  /* 0x000000ffff185224 */ /* 0x000fe200078e0025 */
[----:B------:R-:W-:Y:S06]  /*1a40*/  @!P6 BRA `(.L_x_40) ;  /* 0x000000000028e947 */ /* 0x000fec0003800000 */
[----:B------:R-:W-:Y:S01]  /*1a50*/  @P0 IMAD.MOV.U32 R25, RZ, RZ, R14 ;  /* 0x000000ffff190224 */ /* 0x000fe200078e000e */
[----:B------:R-:W-:Y:S01]  /*1a60*/  ISETP.EQ.AND P0, PT, R11, 0x8, PT ;  /* 0x000000080b00780c */ /* 0x000fe20003f02270 */
[----:B------:R-:W-:Y:S01]  /*1a70*/  @P1 IMAD.MOV.U32 R25, RZ, RZ, R16 ;  /* 0x000000ffff191224 */ /* 0x000fe200078e0010 */
[----:B------:R-:W-:Y:S01]  /*1a80*/  @P2 MOV R25, R17 ;  /* 0x0000001100192202 */ /* 0x000fe20000000f00 */
[----:B------:R-:W-:Y:S01]  /*1a90*/  @P3 IMAD.MOV.U32 R25, RZ, RZ, R18 ;  /* 0x000000ffff193224 */ /* 0x000fe200078e0012 */
[----:B------:R-:W-:Y:S01]  /*1aa0*/  SHF.L.W.U32.HI R33, R24, R8, R33 ;  /* 0x0000000818217219 */ /* 0x000fe20000010e21 */
[----:B------:R-:W-:Y:S02]  /*1ab0*/  @P4 IMAD.MOV.U32 R25, RZ, RZ, R19 ;  /* 0x000000ffff194224 */ /* 0x000fe400078e0013 */
[----:B------:R-:W-:-:S06]  /*1ac0*/  @P5 IMAD.MOV.U32 R25, RZ, RZ, R20 ;  /* 0x000000ffff195224 */ /* 0x000fcc00078e0014 */
[----:B------:R-:W-:-:S05]  /*1ad0*/  @P0 IMAD.MOV.U32 R25, RZ, RZ, R37 ;  /* 0x000000ffff190224 */ /* 0x000fca00078e0025 */
[----:B------:R-:W-:-:S07]  /*1ae0*/  SHF.L.W.U32.HI R24, R25, R8, R24 ;  /* 0x0000000819187219 */ /* 0x000fce0000010e18 */
.L_x_40:
[----:B------:R-:W-:Y:S05]  /*1af0*/  BSYNC.RECONVERGENT B3 ;  /* 0x0000000000037941 */ /* 0x000fea0003800200 */
.L_x_39:
        /* <DEDUP_REMOVED lines=8> */
[----:B------:R-:W-:Y:S02]  /*1b80*/  SHF.R.U32.HI R33, RZ, 0x1e, R33 ;  /* 0x0000001eff217819 */ /* 0x000fe40000011621 */
[C---:B------:R-:W-:Y:S02]  /*1b90*/  LOP3.LUT R37, R36.reuse, R5, RZ, 0x3c, !PT ;  /* 0x0000000524257212 */ /* 0x040fe400078e3cff */
[----:B------:R-:W0:Y:S01]  /*1ba0*/  I2F.F64.S64 R24, R24 ;  /* 0x0000001800187312 */ /* 0x000e220000301c00 */
[----:B------:R-:W-:Y:S02]  /*1bb0*/  LEA.HI R33, R36, R33, RZ, 0x1 ;  /* 0x0000002124217211 */ /* 0x000fe400078f08ff */
[----:B------:R-:W-:-:S03]  /*1bc0*/  ISETP.GE.AND P0, PT, R37, RZ, PT ;  /* 0x000000ff2500720c */ /* 0x000fc60003f06270 */
[----:B------:R-:W-:Y:S01]  /*1bd0*/  @!P1 IMAD.MOV R33, RZ, RZ, -R33 ;  /* 0x000000ffff219224 */ /* 0x000fe200078e0a21 */
[----:B0-----:R-:W-:-:S10]  /*1be0*/  DMUL R30, R24, UR4 ;  /* 0x00000004181e7c28 */ /* 0x001fd40008000000 */
[----:B------:R-:W0:Y:S02]  /*1bf0*/  F2F.F32.F64 R30, R30 ;  /* 0x0000001e001e7310 */ /* 0x000e240000301000 */
[----:B0-----:R-:W-:-:S07]  /*1c00*/  FSEL R36, -R30, R30, !P0 ;  /* 0x0000001e1e247208 */ /* 0x001fce0004000100 */
.L_x_37:
[----:B------:R-:W-:Y:S05]  /*1c10*/  BSYNC.RECONVERGENT B2 ;  /* 0x0000000000027941 */ /* 0x000fea0003800200 */
.L_x_36:
[C---:B------:R-:W-:Y:S01]  /*1c20*/  LOP3.LUT R24, R33.reuse, 0x1, RZ, 0xc0, !PT ;  /* 0x0000000121187812 */ /* 0x040fe200078ec0ff */
[----:B------:R-:W-:Y:S01]  /*1c30*/  FMUL R25, R36, R36 ;  /* 0x0000002424197220 */ /* 0x000fe20000400000 */
[----:B------:R-:W-:Y:S01]  /*1c40*/  IADD3 R31, PT, PT, R33, 0x1, RZ ;  /* 0x00000001211f7810 */ /* 0x000fe20007ffe0ff */
[----:B------:R-:W-:Y:S01]  /*1c50*/  BSSY.RECONVERGENT B2, `(.L_x_41) ;  /* 0x000006c000027945 */ /* 0x000fe20003800200 */
[----:B------:R-:W-:Y:S01]  /*1c60*/  ISETP.NE.U32.AND P0, PT, R24, 0x1, PT ;  /* 0x000000011800780c */ /* 0x000fe20003f05070 */
[----:B------:R-:W-:Y:S01]  /*1c70*/  FFMA R24, R25, R32, -0.0013887860113754868507 ;  /* 0xbab607ed19187423 */ /* 0x000fe20000000020 */
[----:B------:R-:W-:Y:S02]  /*1c80*/  ISETP.NE.AND P2, PT, R29, RZ, PT ;  /* 0x000000ff1d00720c */ /* 0x000fe40003f45270 */
[----:B------:R-:W-:Y:S02]  /*1c90*/  FSEL R30, R34, 0.0083327032625675201416, P0 ;  /* 0x3c0885e4221e7808 */ /* 0x000fe40000000000 */
[----:B------:R-:W-:-:S02]  /*1ca0*/  FSEL R24, R24, -0.00019574658654164522886, P0 ;  /* 0xb94d415318187808 */ /* 0x000fc40000000000 */
[----:B------:R-:W-:Y:S02]  /*1cb0*/  LOP3.LUT P1, RZ, R31, 0x2, RZ, 0xc0, !PT ;  /* 0x000000021fff7812 */ /* 0x000fe4000782c0ff */
[----:B------:R-:W-:Y:S01]  /*1cc0*/  FSEL R31, -R35, -0.16666662693023681641, P0 ;  /* 0xbe2aaaa8231f7808 */ /* 0x000fe20000000100 */
[C---:B------:R-:W-:Y:S01]  /*1cd0*/  FFMA R30, R25.reuse, R24, R30 ;  /* 0x00000018191e7223 */ /* 0x040fe2000000001e */
[----:B------:R-:W-:Y:S01]  /*1ce0*/  FSEL R24, R36, 1, !P0 ;  /* 0x3f80000024187808 */ /* 0x000fe20004000000 */
[----:B------:R-:W-:Y:S02]  /*1cf0*/  IMAD.MOV.U32 R36, RZ, RZ, R28 ;  /* 0x000000ffff247224 */ /* 0x000fe400078e001c */
[C---:B------:R-:W-:Y:S02]  /*1d00*/  FFMA R30, R25.reuse, R30, R31 ;  /* 0x0000001e191e7223 */ /* 0x040fe4000000001f */
[----:B------:R-:W-:-:S04]  /*1d10*/  FFMA R25, R25, R24, RZ ;  /* 0x0000001819197223 */ /* 0x000fc800000000ff */
[----:B------:R-:W-:Y:S01]  /*1d20*/  FFMA R33, R25, R30, R24 ;  /* 0x0000001e19217223 */ /* 0x000fe20000000018 */
[----:B------:R-:W-:-:S03]  /*1d30*/  IMAD.MOV.U32 R24, RZ, RZ, R21 ;  /* 0x000000ffff187224 */ /* 0x000fc600078e0015 */
[----:B------:R-:W-:Y:S01]  /*1d40*/  @P1 FADD R33, RZ, -R33 ;  /* 0x80000021ff211221 */ /* 0x000fe20000000000 */
[----:B------:R-:W-:Y:S06]  /*1d50*/  @!P2 BRA `(.L_x_42) ;  /* 0x00000004006ca947 */ /* 0x000fec0003800000 */
[----:B------:R-:W-:-:S13]  /*1d60*/  FSETP.NEU.AND P0, PT, |R13|, +INF , PT ;  /* 0x7f8000000d00780b */ /* 0x000fda0003f0d200 */
[----:B------:R-:W-:Y:S01]  /*1d70*/  @!P0 FMUL R24, RZ, R13 ;  /* 0x0000000dff188220 */ /* 0x000fe20000400000 */
[----:B------:R-:W-:Y:S01]  /*1d80*/  @!P0 IMAD.MOV.U32 R36, RZ, RZ, RZ ;  /* 0x000000ffff248224 */ /* 0x000fe200078e00ff */
[----:B------:R-:W-:Y:S06]  /*1d90*/  @!P0 BRA `(.L_x_42) ;  /* 0x00000004005c8947 */ /* 0x000fec0003800000 */
[----:B------:R-:W-:Y:S01]  /*1da0*/  IMAD.SHL.U32 R24, R13, 0x100, RZ ;  /* 0x000001000d187824 */ /* 0x000fe200078e00ff */
[----:B------:R-:W-:Y:S01]  /*1db0*/  UMOV UR4, URZ ;  /* 0x000000ff00047c82 */ /* 0x000fe20008000000 */
[----:B------:R-:W-:Y:S02]  /*1dc0*/  IMAD.MOV.U32 R37, RZ, RZ, RZ ;  /* 0x000000ffff257224 */ /* 0x000fe400078e00ff */
[----:B------:R-:W-:Y:S01]  /*1dd0*/  IMAD.MOV.U32 R39, RZ, RZ, RZ ;  /* 0x000000ffff277224 */ /* 0x000fe200078e00ff */
[----:B------:R-:W-:-:S07]  /*1de0*/  LOP3.LUT R41, R24, 0x80000000, RZ, 0xfc, !PT ;  /* 0x8000000018297812 */ /* 0x000fce00078efcff */
.L_x_43:
[----:B------:R-:W0:Y:S02]  /*1df0*/  LDC.64 R24, c[0x4][RZ] ;  /* 0x01000000ff187b82 */ /* 0x000e240000000a00 */
[----:B0-----:R-:W-:-:S05]  /*1e00*/  IMAD.WIDE.U32 R30, R39, 0x4, R24 ;  /* 0x00000004271e7825 */ /* 0x001fca00078e0018 */
[----:B------:R-:W2:Y:S02]  /*1e10*/  LDG.E.CONSTANT R24, desc[UR8][R30.64] ;  /* 0x000000081e187981 */ /* 0x000ea4000c1e9900 */
[----:B--2---:R-:W-:-:S03]  /*1e20*/  IMAD.WIDE.U32 R24, R24, R41, RZ ;  /* 0x0000002918187225 */ /* 0x004fc600078e00ff */
[----:B------:R-:W-:Y:S02]  /*1e30*/  IADD3 R36, P0, PT, R24, R37, RZ ;  /* 0x0000002518247210 */ /* 0x000fe40007f1e0ff */
[C---:B------:R-:W-:Y:S01]  /*1e40*/  SHF.L.U32 R24, R39.reuse, 0x2, RZ ;  /* 0x0000000227187819 */ /* 0x040fe200000006ff */
[----:B------:R-:W-:Y:S01]  /*1e50*/  VIADD R39, R39, 0x1 ;  /* 0x0000000127277836 */ /* 0x000fe20000000000 */
[----:B------:R-:W-:Y:S02]  /*1e60*/  IADD3.X R37, PT, PT, R25, UR4, RZ, P0, !PT ;  /* 0x0000000419257c10 */ /* 0x000fe400087fe4ff */
[C---:B------:R-:W-:Y:S02]  /*1e70*/  ISETP.EQ.AND P4, PT, R24.reuse, 0x4, PT ;  /* 0x000000041800780c */ /* 0x040fe40003f82270 */
[C---:B------:R-:W-:Y:S02]  /*1e80*/  ISETP.EQ.AND P0, PT, R24.reuse, RZ, PT ;  /* 0x000000ff1800720c */ /* 0x040fe40003f02270 */
[----:B------:R-:W-:-:S02]  /*1e90*/  ISETP.EQ.AND P3, PT, R24, 0x8, PT ;  /* 0x000000081800780c */ /* 0x000fc40003f62270 */
[C---:B------:R-:W-:Y:S02]  /*1ea0*/  ISETP.EQ.AND P2, PT, R24.reuse, 0xc, PT ;  /* 0x0000000c1800780c */ /* 0x040fe40003f42270 */
[----:B------:R-:W-:-:S05]  /*1eb0*/  ISETP.EQ.AND P1, PT, R24, 0x10, PT ;  /* 0x000000101800780c */ /* 0x000fca0003f22270 */
[--C-:B------:R-:W-:Y:S01]  /*1ec0*/  @P4 IMAD.MOV.U32 R16, RZ, RZ, R36.reuse ;  /* 0x000000ffff104224 */ /* 0x100fe200078e0024 */
[----:B------:R-:W-:Y:S01]  /*1ed0*/  ISETP.NE.AND P4, PT, R39, 0x6, PT ;  /* 0x000000062700780c */ /* 0x000fe20003f85270 */
[--C-:B------:R-:W-:Y:S01]  /*1ee0*/  @P0 IMAD.MOV.U32 R14, RZ, RZ, R36.reuse ;  /* 0x000000ffff0e0224 */ /* 0x100fe200078e0024 */
[----:B------:R-:W-:Y:S01]  /*1ef0*/  ISETP.EQ.AND P0, PT, R24, 0x14, PT ;  /* 0x000000141800780c */ /* 0x000fe20003f02270 */
[--C-:B------:R-:W-:Y:S02]  /*1f00*/  @P3 IMAD.MOV.U32 R17, RZ, RZ, R36.reuse ;  /* 0x000000ffff113224 */ /* 0x100fe400078e0024 */
[--C-:B------:R-:W-:Y:S02]  /*1f10*/  @P2 IMAD.MOV.U32 R18, RZ, RZ, R36.reuse ;  /* 0x000000ffff122224 */ /* 0x100fe400078e0024 */
[----:B------:R-:W-:-:S08]  /*1f20*/  @P1 IMAD.MOV.U32 R19, RZ, RZ, R36 ;  /* 0x000000ffff131224 */ /* 0x000fd000078e0024 */
[----:B------:R-:W-:Y:S01]  /*1f30*/  @P0 MOV R20, R36 ;  /* 0x0000002400140202 */ /* 0x000fe20000000f00 */
[----:B------:R-:W-:Y:S06]  /*1f40*/  @P4 BRA `(.L_x_43) ;  /* 0xfffffffc00a84947 */ /* 0x000fec000383ffff */
        /* <DEDUP_REMOVED lines=11> */
[C---:B------:R-:W-:Y:S02]  /*2000*/  ISETP.EQ.AND P3, PT, R25.reuse, -0x8, PT ;  /* 0xfffffff81900780c */ /* 0x040fe40003f62270 */
[----:B------:R-:W-:-:S03]  /*2010*/  ISETP.EQ.AND P2, PT, R25, -0x4, PT ;  /* 0xfffffffc1900780c */ /* 0x000fc60003f42270 */
[----:B------:R-:W-:Y:S01]  /*2020*/  @P0 IMAD.MOV.U32 R36, RZ, RZ, R14 ;  /* 0x000000ffff240224 */ /* 0x000fe200078e000e */
[C---:B------:R-:W-:Y:S01]  /*2030*/  ISETP.EQ.AND P0, PT, R25.reuse, 0x4, PT ;  /* 0x000000041900780c */ /* 0x040fe20003f02270 */
[----:B------:R-:W-:Y:S02]  /*2040*/  @P1 IMAD.MOV.U32 R36, RZ, RZ, R16 ;  /* 0x000000ffff241224 */ /* 0x000fe400078e0010 */
[----:B------:R-:W-:Y:S01]  /*2050*/  @P1 IMAD.MOV.U32 R24, RZ, RZ, R14 ;  /* 0x000000ffff181224 */ /* 0x000fe200078e000e */
[----:B------:R-:W-:Y:S01]  /*2060*/  ISETP.EQ.AND P1, PT, R25, RZ, PT ;  /* 0x000000ff1900720c */ /* 0x000fe20003f22270 */
[----:B------:R-:W-:Y:S01]  /*2070*/  @P5 IMAD.MOV.U32 R24, RZ, RZ, R16 ;  /* 0x000000ffff185224 */ /* 0x000fe200078e0010 */
[----:B------:R-:W-:Y:S01]  /*2080*/  @P5 MOV R36, R17 ;  /* 0x0000001100245202 */ /* 0x000fe20000000f00 */
[----:B------:R-:W-:Y:S02]  /*2090*/  @P4 IMAD.MOV.U32 R24, RZ, RZ, R17 ;  /* 0x000000ffff184224 */ /* 0x000fe400078e0011 */
[----:B------:R-:W-:-:S02]  /*20a0*/  @P4 IMAD.MOV.U32 R36, RZ, RZ, R18 ;  /* 0x000000ffff244224 */ /* 0x000fc400078e0012 */
[----:B------:R-:W-:Y:S02]  /*20b0*/  @P3 IMAD.MOV.U32 R24, RZ, RZ, R18 ;  /* 0x000000ffff183224 */ /* 0x000fe400078e0012 */
[--C-:B------:R-:W-:Y:S02]  /*20c0*/  @P3 IMAD.MOV.U32 R36, RZ, RZ, R19.reuse ;  /* 0x000000ffff243224 */ /* 0x100fe400078e0013 */
[----:B------:R-:W-:Y:S02]  /*20d0*/  @P2 IMAD.MOV.U32 R24, RZ, RZ, R19 ;  /* 0x000000ffff182224 */ /* 0x000fe400078e0013 */
[----:B------:R-:W-:Y:S01]  /*20e0*/  @P2 IMAD.MOV.U32 R36, RZ, RZ, R20 ;  /* 0x000000ffff242224 */ /* 0x000fe200078e0014 */
[----:B------:R-:W-:Y:S01]  /*20f0*/  @P1 MOV R24, R20 ;  /* 0x0000001400181202 */ /* 0x000fe20000000f00 */
[--C-:B------:R-:W-:Y:S02]  /*2100*/  @P1 IMAD.MOV.U32 R36, RZ, RZ, R37.reuse ;  /* 0x000000ffff241224 */ /* 0x100fe400078e0025 */
[----:B------:R-:W-:Y:S01]  /*2110*/  @P0 IMAD.MOV.U32 R24, RZ, RZ, R37 ;  /* 0x000000ffff180224 */ /* 0x000fe200078e0025 */
[----:B------:R-:W-:Y:S06]  /*2120*/  @!P6 BRA `(.L_x_45) ;  /* 0x00000000002ce947 */ /* 0x000fec0003800000 */
[----:B------:R-:W-:Y:S01]  /*2130*/  ISETP.EQ.AND P6, PT, R25, 0x8, PT ;  /* 0x000000081900780c */ /* 0x000fe20003fc2270 */
[----:B------:R-:W-:Y:S01]  /*2140*/  @P5 IMAD.MOV.U32 R25, RZ, RZ, R14 ;  /* 0x000000ffff195224 */ /* 0x000fe200078e000e */
[----:B------:R-:W-:Y:S01]  /*2150*/  LOP3.LUT R31, R30, 0x1f, RZ, 0xc0, !PT ;  /* 0x0000001f1e1f7812 */ /* 0x000fe200078ec0ff */
[----:B------:R-:W-:Y:S02]  /*2160*/  @P4 IMAD.MOV.U32 R25, RZ, RZ, R16 ;  /* 0x000000ffff194224 */ /* 0x000fe400078e0010 */
[----:B------:R-:W-:Y:S01]  /*2170*/  @P3 IMAD.MOV.U32 R25, RZ, RZ, R17 ;  /* 0x000000ffff193224 */ /* 0x000fe200078e0011 */
[----:B------:R-:W-:Y:S01]  /*2180*/  SHF.L.W.U32.HI R36, R24, R31, R36 ;  /* 0x0000001f18247219 */ /* 0x000fe20000010e24 */
[----:B------:R-:W-:Y:S01]  /*2190*/  @P2 IMAD.MOV.U32 R25, RZ, RZ, R18 ;  /* 0x000000ffff192224 */ /* 0x000fe200078e0012 */
[----:B------:R-:W-:Y:S01]  /*21a0*/  @P1 MOV R25, R19 ;  /* 0x0000001300191202 */ /* 0x000fe20000000f00 */
[----:B------:R-:W-:-:S04]  /*21b0*/  @P0 IMAD.MOV.U32 R25, RZ, RZ, R20 ;  /* 0x000000ffff190224 */ /* 0x000fc800078e0014 */
[----:B------:R-:W-:-:S05]  /*21c0*/  @P6 IMAD.MOV.U32 R25, RZ, RZ, R37 ;  /* 0x000000ffff196224 */ /* 0x000fca00078e0025 */
[----:B------:R-:W-:-:S07]  /*21d0*/  SHF.L.W.U32.HI R24, R25, R31, R24 ;  /* 0x0000001f19187219 */ /* 0x000fce0000010e18 */
.L_x_45:
[----:B------:R-:W-:Y:S05]  /*21e0*/  BSYNC.RECONVERGENT B3 ;  /* 0x0000000000037941 */ /* 0x000fea0003800200 */
.L_x_44:
[C-C-:B------:R-:W-:Y:S01]  /*21f0*/  SHF.L.W.U32.HI R37, R24.reuse, 0x2, R36.reuse ;  /* 0x0000000218257819 */ /* 0x140fe20000010e24 */
        /* <DEDUP_REMOVED lines=10> */
[----:B------:R-:W-:-:S04]  /*22a0*/  LOP3.LUT R37, R37, R13, RZ, 0x3c, !PT ;  /* 0x0000000d25257212 */ /* 0x000fc800078e3cff */
[----:B------:R-:W-:Y:S01]  /*22b0*/  ISETP.GE.AND P0, PT, R37, RZ, PT ;  /* 0x000000ff2500720c */ /* 0x000fe20003f06270 */
[----:B------:R-:W-:-:S04]  /*22c0*/  IMAD.MOV R37, RZ, RZ, -R36 ;  /* 0x000000ffff257224 */ /* 0x000fc800078e0a24 */
[----:B------:R-:W-:Y:S01]  /*22d0*/  @!P1 IMAD.MOV.U32 R36, RZ, RZ, R37 ;  /* 0x000000ffff249224 */ /* 0x000fe200078e0025 */
[----:B0-----:R-:W-:-:S10]  /*22e0*/  DMUL R30, R24, UR4 ;  /* 0x00000004181e7c28 */ /* 0x001fd40008000000 */
[----:B------:R-:W0:Y:S02]  /*22f0*/  F2F.F32.F64 R30, R30 ;  /* 0x0000001e001e7310 */ /* 0x000e240000301000 */
[----:B0-----:R-:W-:-:S07]  /*2300*/  FSEL R24, -R30, R30, !P0 ;  /* 0x0000001e1e187208 */ /* 0x001fce0004000100 */
.L_x_42:
[----:B------:R-:W-:Y:S05]  /*2310*/  BSYNC.RECONVERGENT B2 ;  /* 0x0000000000027941 */ /* 0x000fea0003800200 */
.L_x_41:
[----:B------:R-:W-:Y:S01]  /*2320*/  LOP3.LUT R25, R36, 0x1, RZ, 0xc0, !PT ;  /* 0x0000000124197812 */ /* 0x000fe200078ec0ff */
[----:B------:R-:W-:Y:S01]  /*2330*/  FADD R37, R6, -R15 ;  /* 0x8000000f06257221 */ /* 0x000fe20000000000 */
[----:B------:R-:W-:Y:S01]  /*2340*/  VIADD R31, R36, 0x1 ;  /* 0x00000001241f7836 */ /* 0x000fe20000000000 */
[----:B------:R-:W-:Y:S01]  /*2350*/  BSSY.RECONVERGENT B2, `(.L_x_46) ;  /* 0x0000072000027945 */ /* 0x000fe20003800200 */
[----:B------:R-:W-:Y:S01]  /*2360*/  ISETP.NE.U32.AND P0, PT, R25, 0x1, PT ;  /* 0x000000011900780c */ /* 0x000fe20003f05070 */
[----:B------:R-:W-:Y:S01]  /*2370*/  FMUL R25, R24, R24 ;  /* 0x0000001818197220 */ /* 0x000fe20000400000 */
[----:B------:R-:W-:Y:S01]  /*2380*/  FMUL R38, R37, 0.63661974668502807617 ;  /* 0x3f22f98325267820 */ /* 0x000fe20000400000 */
[----:B------:R-:W-:Y:S02]  /*2390*/  LOP3.LUT P1, RZ, R31, 0x2, RZ, 0xc0, !PT ;  /* 0x000000021fff7812 */ /* 0x000fe4000782c0ff */
[----:B------:R-:W-:Y:S01]  /*23a0*/  FFMA R30, R25, R32, -0.0013887860113754868507 ;  /* 0xbab607ed191e7423 */ /* 0x000fe20000000020 */
[----:B------:R-:W-:-:S02]  /*23b0*/  FSEL R36, R34, 0.0083327032625675201416, P0 ;  /* 0x3c0885e422247808 */ /* 0x000fc40000000000 */
[----:B------:R-:W0:Y:S01]  /*23c0*/  F2I.NTZ R38, R38 ;  /* 0x0000002600267305 */ /* 0x000e220000203100 */
[----:B------:R-:W-:Y:S02]  /*23d0*/  FSEL R31, -R35, -0.16666662693023681641, P0 ;  /* 0xbe2aaaa8231f7808 */ /* 0x000fe40000000100 */
[----:B------:R-:W-:Y:S02]  /*23e0*/  FSEL R30, R30, -0.00019574658654164522886, P0 ;  /* 0xb94d41531e1e7808 */ /* 0x000fe40000000000 */
[----:B------:R-:W-:Y:S02]  /*23f0*/  FSEL R24, R24, 1, !P0 ;  /* 0x3f80000018187808 */ /* 0x000fe40004000000 */
[----:B------:R-:W-:Y:S01]  /*2400*/  FSETP.GE.AND P0, PT, |R37|, 105615, PT ;  /* 0x47ce47802500780b */ /* 0x000fe20003f06200 */
[----:B------:R-:W-:-:S04]  /*2410*/  FFMA R30, R25, R30, R36 ;  /* 0x0000001e191e7223 */ /* 0x000fc80000000024 */
[C---:B------:R-:W-:Y:S01]  /*2420*/  FFMA R30, R25.reuse, R30, R31 ;  /* 0x0000001e191e7223 */ /* 0x040fe2000000001f */
[----:B------:R-:W-:-:S04]  /*2430*/  FFMA R25, R25, R24, RZ ;  /* 0x0000001819197223 */ /* 0x000fc800000000ff */
[----:B------:R-:W-:Y:S01]  /*2440*/  FFMA R24, R25, R30, R24 ;  /* 0x0000001e19187223 */ /* 0x000fe20000000018 */
[----:B0-----:R-:W-:-:S03]  /*2450*/  I2FP.F32.S32 R30, R38 ;  /* 0x00000026001e7245 */ /* 0x001fc60000201400 */
[----:B------:R-:W-:Y:S02]  /*2460*/  @P1 FADD R24, RZ, -R24 ;  /* 0x80000018ff181221 */ /* 0x000fe40000000000 */
[C---:B------:R-:W-:Y:S02]  /*2470*/  FFMA R25, R30.reuse, -1.5707962512969970703, R37 ;  /* 0xbfc90fda1e197823 */ /* 0x040fe40000000025 */
[----:B------:R-:W-:Y:S02]  /*2480*/  FMUL R36, R33, R24 ;  /* 0x0000001821247220 */ /* 0x000fe40000400000 */
[----:B------:R-:W-:-:S04]  /*2490*/  FFMA R25, R30, -7.5497894158615963534e-08, R25 ;  /* 0xb3a221681e197823 */ /* 0x000fc80000000019 */
[----:B------:R-:W-:Y:S01]  /*24a0*/  FFMA R39, R30, -5.3903029534742383927e-15, R25 ;  /* 0xa7c234c51e277823 */ /* 0x000fe20000000019 */
[----:B------:R-:W-:Y:S06]  /*24b0*/  @!P0 BRA `(.L_x_47) ;  /* 0x00000004006c8947 */ /* 0x000fec0003800000 */
[----:B------:R-:W-:-:S13]  /*24c0*/  FSETP.NEU.AND P0, PT, |R37|, +INF , PT ;  /* 0x7f8000002500780b */ /* 0x000fda0003f0d200 */
[----:B------:R-:W-:Y:S01]  /*24d0*/  @!P0 FMUL R39, RZ, R37 ;  /* 0x00000025ff278220 */ /* 0x000fe20000400000 */
[----:B------:R-:W-:Y:S01]  /*24e0*/  @!P0 MOV R38, RZ ;  /* 0x000000ff00268202 */ /* 0x000fe20000000f00 */
[----:B------:R-:W-:Y:S06]  /*24f0*/  @!P0 BRA `(.L_x_47) ;  /* 0x00000004005c8947 */ /* 0x000fec0003800000 */
[----:B------:R-:W-:Y:S01]  /*2500*/  IMAD.SHL.U32 R24, R37, 0x100, RZ ;  /* 0x0000010025187824 */ /* 0x000fe200078e00ff */
[----:B------:R-:W-:Y:S01]  /*2510*/  UMOV UR4, URZ ;  /* 0x000000ff00047c82 */ /* 0x000fe20008000000 */
[----:B------:R-:W-:Y:S02]  /*2520*/  IMAD.MOV.U32 R33, RZ, RZ, RZ ;  /* 0x000000ffff217224 */ /* 0x000fe400078e00ff */
[----:B------:R-:W-:Y:S01]  /*2530*/  IMAD.MOV.U32 R39, RZ, RZ, RZ ;  /* 0x000000ffff277224 */ /* 0x000fe200078e00ff */
[----:B------:R-:W-:-:S07]  /*2540*/  LOP3.LUT R41, R24, 0x80000000, RZ, 0xfc, !PT ;  /* 0x8000000018297812 */ /* 0x000fce00078efcff */
.L_x_48:
[----:B------:R-:W0:Y:S02]  /*2550*/  LDC.64 R24, c[0x4][RZ] ;  /* 0x01000000ff187b82 */ /* 0x000e240000000a00 */
[----:B0-----:R-:W-:-:S05]  /*2560*/  IMAD.WIDE.U32 R30, R39, 0x4, R24 ;  /* 0x00000004271e7825 */ /* 0x001fca00078e0018 */
[----:B------:R-:W2:Y:S02]  /*2570*/  LDG.E.CONSTANT R24, desc[UR8][R30.64] ;  /* 0x000000081e187981 */ /* 0x000ea4000c1e9900 */
[----:B--2---:R-:W-:-:S03]  /*2580*/  IMAD.WIDE.U32 R24, R24, R41, RZ ;  /* 0x0000002918187225 */ /* 0x004fc600078e00ff */
[----:B------:R-:W-:Y:S01]  /*2590*/  IADD3 R38, P0, PT, R24, R33, RZ ;  /* 0x0000002118267210 */ /* 0x000fe20007f1e0ff */
[C---:B------:R-:W-:Y:S02]  /*25a0*/  IMAD.SHL.U32 R24, R39.reuse, 0x4, RZ ;  /* 0x0000000427187824 */ /* 0x040fe400078e00ff */
[----:B------:R-:W-:Y:S01]  /*25b0*/  VIADD R39, R39, 0x1 ;  /* 0x0000000127277836 */ /* 0x000fe20000000000 */
[----:B------:R-:W-:Y:S02]  /*25c0*/  IADD3.X R33, PT, PT, R25, UR4, RZ, P0, !PT ;  /* 0x0000000419217c10 */ /* 0x000fe400087fe4ff */
[C---:B------:R-:W-:Y:S02]  /*25d0*/  ISETP.EQ.AND P4, PT, R24.reuse, 0x4, PT ;  /* 0x000000041800780c */ /* 0x040fe40003f82270 */
[C---:B------:R-:W-:Y:S02]  /*25e0*/  ISETP.EQ.AND P0, PT, R24.reuse, RZ, PT ;  /* 0x000000ff1800720c */ /* 0x040fe40003f02270 */
[----:B------:R-:W-:-:S02]  /*25f0*/  ISETP.EQ.AND P3, PT, R24, 0x8, PT ;  /* 0x000000081800780c */ /* 0x000fc40003f62270 */
[C---:B------:R-:W-:Y:S02]  /*2600*/  ISETP.EQ.AND P2, PT, R24.reuse, 0xc, PT ;  /* 0x0000000c1800780c */ /* 0x040fe40003f42270 */
[----:B------:R-:W-:-:S05]  /*2610*/  ISETP.EQ.AND P1, PT, R24, 0x10, PT ;  /* 0x000000101800780c */ /* 0x000fca0003f22270 */
[----:B------:R-:W-:Y:S02]  /*2620*/  @P4 MOV R16, R38 ;  /* 0x0000002600104202 */ /* 0x000fe40000000f00 */
[----:B------:R-:W-:Y:S01]  /*2630*/  ISETP.NE.AND P4, PT, R39, 0x6, PT ;  /* 0x000000062700780c */ /* 0x000fe20003f85270 */
[--C-:B------:R-:W-:Y:S01]  /*2640*/  @P0 IMAD.MOV.U32 R14, RZ, RZ, R38.reuse ;  /* 0x000000ffff0e0224 */ /* 0x100fe200078e0026 */
[----:B------:R-:W-:Y:S01]  /*2650*/  ISETP.EQ.AND P0, PT, R24, 0x14, PT ;  /* 0x000000141800780c */ /* 0x000fe20003f02270 */
[--C-:B------:R-:W-:Y:S02]  /*2660*/  @P3 IMAD.MOV.U32 R17, RZ, RZ, R38.reuse ;  /* 0x000000ffff113224 */ /* 0x100fe400078e0026 */
[--C-:B------:R-:W-:Y:S02]  /*2670*/  @P2 IMAD.MOV.U32 R18, RZ, RZ, R38.reuse ;  /* 0x000000ffff122224 */ /* 0x100fe400078e0026 */
[----:B------:R-:W-:-:S08]  /*2680*/  @P1 IMAD.MOV.U32 R19, RZ, RZ, R38 ;  /* 0x000000ffff131224 */ /* 0x000fd000078e0026 */
[----:B------:R-:W-:Y:S01]  /*2690*/  @P0 IMAD.MOV.U32 R20, RZ, RZ, R38 ;  /* 0x000000ffff140224 */ /* 0x000fe200078e0026 */
        /* <DEDUP_REMOVED lines=14> */
[----:B------:R-:W-:Y:S02]  /*2780*/  @P0 MOV R25, R14 ;  /* 0x0000000e00190202 */ /* 0x000fe40000000f00 */
[----:B------:R-:W-:Y:S01]  /*2790*/  @P1 IMAD.MOV.U32 R25, RZ, RZ, R16 ;  /* 0x000000ffff191224 */ /* 0x000fe200078e0010 */
[C---:B------:R-:W-:Y:S01]  /*27a0*/  ISETP.EQ.AND P0, PT, R31.reuse, 0x4, PT ;  /* 0x000000041f00780c */ /* 0x040fe20003f02270 */
[----:B------:R-:W-:Y:S01]  /*27b0*/  @P1 IMAD.MOV.U32 R30, RZ, RZ, R14 ;  /* 0x000000ffff1e1224 */ /* 0x000fe200078e000e */
[----:B------:R-:W-:Y:S01]  /*27c0*/  ISETP.EQ.AND P1, PT, R31, RZ, PT ;  /* 0x000000ff1f00720c */ /* 0x000fe20003f22270 */
[----:B------:R-:W-:Y:S02]  /*27d0*/  @P5 IMAD.MOV.U32 R30, RZ, RZ, R16 ;  /* 0x000000ffff1e5224 */ /* 0x000fe400078e0010 */
[--C-:B------:R-:W-:Y:S02]  /*27e0*/  @P5 IMAD.MOV.U32 R25, RZ, RZ, R17.reuse ;  /* 0x000000ffff195224 */ /* 0x100fe400078e0011 */
[----:B------:R-:W-:Y:S01]  /*27f0*/  @P4 IMAD.MOV.U32 R30, RZ, RZ, R17 ;  /* 0x000000ffff1e4224 */ /* 0x000fe200078e0011 */
[----:B------:R-:W-:Y:S01]  /*2800*/  @P3 MOV R30, R18 ;  /* 0x00000012001e3202 */ /* 0x000fe20000000f00 */
[----:B------:R-:W-:-:S02]  /*2810*/  @P4 IMAD.MOV.U32 R25, RZ, RZ, R18 ;  /* 0x000000ffff194224 */ /* 0x000fc400078e0012 */
[--C-:B------:R-:W-:Y:S02]  /*2820*/  @P3 IMAD.MOV.U32 R25, RZ, RZ, R19.reuse ;  /* 0x000000ffff193224 */ /* 0x100fe400078e0013 */
[----:B------:R-:W-:Y:S02]  /*2830*/  @P2 IMAD.MOV.U32 R30, RZ, RZ, R19 ;  /* 0x000000ffff1e2224 */ /* 0x000fe400078e0013 */
[--C-:B------:R-:W-:Y:S02]  /*2840*/  @P2 IMAD.MOV.U32 R25, RZ, RZ, R20.reuse ;  /* 0x000000ffff192224 */ /* 0x100fe400078e0014 */
[----:B------:R-:W-:Y:S02]  /*2850*/  @P1 IMAD.MOV.U32 R30, RZ, RZ, R20 ;  /* 0x000000ffff1e1224 */ /* 0x000fe400078e0014 */
[--C-:B------:R-:W-:Y:S02]  /*2860*/  @P1 IMAD.MOV.U32 R25, RZ, RZ, R33.reuse ;  /* 0x000000ffff191224 */ /* 0x100fe400078e0021 */
[----:B------:R-:W-:Y:S01]  /*2870*/  @P0 IMAD.MOV.U32 R30, RZ, RZ, R33 ;  /* 0x000000ffff1e0224 */ /* 0x000fe200078e0021 */
[----:B------:R-:W-:Y:S06]  /*2880*/  @!P6 BRA `(.L_x_50) ;  /* 0x00000000002ce947 */ /* 0x000fec0003800000 */
[----:B------:R-:W-:Y:S02]  /*2890*/  ISETP.EQ.AND P6, PT, R31, 0x8, PT ;  /* 0x000000081f00780c */ /* 0x000fe40003fc2270 */
[----:B------:R-:W-:Y:S01]  /*28a0*/  @P5 MOV R31, R14 ;  /* 0x0000000e001f5202 */ /* 0x000fe20000000f00 */
[----:B------:R-:W-:Y:S01]  /*28b0*/  @P4 IMAD.MOV.U32 R31, RZ, RZ, R16 ;  /* 0x000000ffff1f4224 */ /* 0x000fe200078e0010 */
[----:B------:R-:W-:Y:S01]  /*28c0*/  LOP3.LUT R24, R24, 0x1f, RZ, 0xc0, !PT ;  /* 0x0000001f18187812 */ /* 0x000fe200078ec0ff */
[----:B------:R-:W-:Y:S02]  /*28d0*/  @P3 IMAD.MOV.U32 R31, RZ, RZ, R17 ;  /* 0x000000ffff1f3224 */ /* 0x000fe400078e0011 */
[----:B------:R-:W-:Y:S01]  /*28e0*/  @P2 IMAD.MOV.U32 R31, RZ, RZ, R18 ;  /* 0x000000ffff1f2224 */ /* 0x000fe200078e0012 */
[----:B------:R-:W-:Y:S01]  /*28f0*/  SHF.L.W.U32.HI R25, R30, R24, R25 ;  /* 0x000000181e197219 */ /* 0x000fe20000010e19 */
[----:B------:R-:W-:Y:S02]  /*2900*/  @P1 IMAD.MOV.U32 R31, RZ, RZ, R19 ;  /* 0x000000ffff1f1224 */ /* 0x000fe400078e0013 */
[----:B------:R-:W-:-:S02]  /*2910*/  @P0 IMAD.MOV.U32 R31, RZ, RZ, R20 ;  /* 0x000000ffff1f0224 */ /* 0x000fc400078e0014 */
[----:B------:R-:W-:-:S05]  /*2920*/  @P6 IMAD.MOV.U32 R31, RZ, RZ, R33 ;  /* 0x000000ffff1f6224 */ /* 0x000fca00078e0021 */
[----:B------:R-:W-:-:S07]  /*2930*/  SHF.L.W.U32.HI R30, R31, R24, R30 ;  /* 0x000000181f1e7219 */ /* 0x000fce0000010e1e */
.L_x_50:
[----:B------:R-:W-:Y:S05]  /*2940*/  BSYNC.RECONVERGENT B3 ;  /* 0x0000000000037941 */ /* 0x000fea0003800200 */
.L_x_49:
[C-C-:B------:R-:W-:Y:S01]  /*2950*/  SHF.L.W.U32.HI R24, R30.reuse, 0x2, R25.reuse ;  /* 0x000000021e187819 */ /* 0x140fe20000010e19 */
[----:B------:R-:W-:Y:S01]  /*2960*/  UMOV UR4, 0x54442d19 ;  /* 0x54442d1900047882 */ /* 0x000fe20000000000 */
[----:B------:R-:W-:Y:S01]  /*2970*/  SHF.R.U32.HI R25, RZ, 0x1e, R25 ;  /* 0x0000001eff197819 */ /* 0x000fe20000011619 */
[----:B------:R-:W-:Y:S01]  /*2980*/  UMOV UR5, 0x3bf921fb ;  /* 0x3bf921fb00057882 */ /* 0x000fe20000000000 */
[----:B------:R-:W-:Y:S02]  /*2990*/  SHF.R.S32.HI R31, RZ, 0x1f, R24 ;  /* 0x0000001fff1f7819 */ /* 0x000fe40000011418 */
[----:B------:R-:W-:Y:S02]  /*29a0*/  SHF.L.U32 R30, R30, 0x2, RZ ;  /* 0x000000021e1e7819 */ /* 0x000fe400000006ff */
[----:B------:R-:W-:Y:S02]  /*29b0*/  ISETP.GE.AND P0, PT, R37, RZ, PT ;  /* 0x000000ff2500720c */ /* 0x000fe40003f06270 */
[----:B------:R-:W-:-:S02]  /*29c0*/  LEA.HI R38, R24, R25, RZ, 0x1 ;  /* 0x0000001918267211 */ /* 0x000fc400078f08ff */
[----:B------:R-:W-:Y:S02]  /*29d0*/  LOP3.LUT R37, R24, R37, RZ, 0x3c, !PT ;  /* 0x0000002518257212 */ /* 0x000fe400078e3cff */
[C---:B------:R-:W-:Y:S01]  /*29e0*/  LOP3.LUT R25, R31.reuse, R24, RZ, 0x3c, !PT ;  /* 0x000000181f197212 */ /* 0x040fe200078e3cff */
[----:B------:R-:W-:Y:S01]  /*29f0*/  IMAD.MOV R33, RZ, RZ, -R38 ;  /* 0x000000ffff217224 */ /* 0x000fe200078e0a26 */
[----:B------:R-:W-:Y:S02]  /*2a00*/  LOP3.LUT R24, R31, R30, RZ, 0x3c, !PT ;  /* 0x0000001e1f187212 */ /* 0x000fe400078e3cff */
[----:B------:R-:W-:-:S03]  /*2a10*/  ISETP.GE.AND P1, PT, R37, RZ, PT ;  /* 0x000000ff2500720c */ /* 0x000fc60003f26270 */
[----:B------:R-:W-:Y:S01]  /*2a20*/  @!P0 IMAD.MOV.U32 R38, RZ, RZ, R33 ;  /* 0x000000ffff268224 */ /* 0x000fe200078e0021 */
[----:B------:R-:W0:Y:S02]  /*2a30*/  I2F.F64.S64 R24, R24 ;  /* 0x0000001800187312 */ /* 0x000e240000301c00 */
[----:B0-----:R-:W-:-:S10]  /*2a40*/  DMUL R30, R24, UR4 ;  /* 0x00000004181e7c28 */ /* 0x001fd40008000000 */
[----:B------:R-:W0:Y:S02]  /*2a50*/  F2F.F32.F64 R30, R30 ;  /* 0x0000001e001e7310 */ /* 0x000e240000301000 */
[----:B0-----:R-:W-:-:S07]  /*2a60*/  FSEL R39, -R30, R30, !P1 ;  /* 0x0000001e1e277208 */ /* 0x001fce0004800100 */
.L_x_47:
[----:B------:R-:W-:Y:S05]  /*2a70*/  BSYNC.RECONVERGENT B2 ;  /* 0x0000000000027941 */ /* 0x000fea0003800200 */
.L_x_46:
[C---:B------:R-:W-:Y:S01]  /*2a80*/  LOP3.LUT R24, R38.reuse, 0x1, RZ, 0xc0, !PT ;  /* 0x0000000126187812 */ /* 0x040fe200078ec0ff */
[----:B------:R-:W-:Y:S01]  /*2a90*/  FMUL R25, R39, R39 ;  /* 0x0000002727197220 */ /* 0x000fe20000400000 */
[----:B------:R-:W-:Y:S01]  /*2aa0*/  VIADD R38, R38, 0x1 ;  /* 0x0000000126267836 */ /* 0x000fe20000000000 */
[----:B------:R-:W-:Y:S01]  /*2ab0*/  UMOV UR4, 0x1a63c1f8 ;  /* 0x1a63c1f800047882 */ /* 0x000fe20000000000 */
[----:B------:R-:W-:Y:S01]  /*2ac0*/  ISETP.NE.U32.AND P0, PT, R24, 0x1, PT ;  /* 0x000000011800780c */ /* 0x000fe20003f05070 */
[----:B------:R-:W-:Y:S01]  /*2ad0*/  FFMA R24, R25, R32, -0.0013887860113754868507 ;  /* 0xbab607ed19187423 */ /* 0x000fe20000000020 */
[----:B------:R-:W-:Y:S01]  /*2ae0*/  UMOV UR5, 0x404ca5dc ;  /* 0x404ca5dc00057882 */ /* 0x000fe20000000000 */
[----:B------:R-:W-:Y:S01]  /*2af0*/  LOP3.LUT P1, RZ, R38, 0x2, RZ, 0xc0, !PT ;  /* 0x0000000226ff7812 */ /* 0x000fe2000782c0ff */
[----:B------:R-:W-:Y:S01]  /*2b00*/  BSSY.RECONVERGENT B2, `(.L_x_51) ;  /* 0x00004fd000027945 */ /* 0x000fe20003800200 */
[----:B------:R-:W-:Y:S02]  /*2b10*/  FSEL R30, R34, 0.0083327032625675201416, P0 ;  /* 0x3c0885e4221e7808 */ /* 0x000fe40000000000 */
[----:B------:R-:W-:-:S02]  /*2b20*/  FSEL R24, R24, -0.00019574658654164522886, P0 ;  /* 0xb94d415318187808 */ /* 0x000fc40000000000 */
[----:B------:R-:W-:-:S03]  /*2b30*/  FSEL R31, -R35, -0.16666662693023681641, P0 ;  /* 0xbe2aaaa8231f7808 */ /* 0x000fc60000000100 */
[----:B------:R-:W-:Y:S01]  /*2b40*/  FFMA R30, R25, R24, R30 ;  /* 0x00000018191e7223 */ /* 0x000fe2000000001e */
[----:B------:R-:W-:-:S03]  /*2b50*/  FSEL R24, R39, 1, !P0 ;  /* 0x3f80000027187808 */ /* 0x000fc60004000000 */
[C---:B------:R-:W-:Y:S01]  /*2b60*/  FFMA R30, R25.reuse, R30, R31 ;  /* 0x0000001e191e7223 */ /* 0x040fe2000000001f */
[----:B------:R-:W-:Y:S01]  /*2b70*/  MOV R31, 0x400 ;  /* 0x00000400001f7802 */ /* 0x000fe20000000f00 */
[----:B------:R-:W-:-:S03]  /*2b80*/  FFMA R25, R25, R24, RZ ;  /* 0x0000001819197223 */ /* 0x000fc600000000ff */
[----:B------:R-:W-:Y:S01]  /*2b90*/  IADD3 R33, PT, PT, R31, 0xb40, RZ ;  /* 0x00000b401f217810 */ /* 0x000fe20007ffe0ff */
[----:B------:R-:W-:Y:S01]  /*2ba0*/  FFMA R24, R25, R30, R24 ;  /* 0x0000001e19187223 */ /* 0x000fe20000000018 */
[----:B------:R-:W-:-:S03]  /*2bb0*/  IMAD.MOV.U32 R25, RZ, RZ, 0x3f000000 ;  /* 0x3f000000ff197424 */ /* 0x000fc600078e00ff */
[----:B------:R-:W-:-:S04]  /*2bc0*/  @P1 FADD R24, RZ, -R24 ;  /* 0x80000018ff181221 */ /* 0x000fc80000000000 */
[----:B------:R-:W-:-:S05]  /*2bd0*/  FFMA R27, R36, R24, R27 ;  /* 0x00000018241b7223 */ /* 0x000fca000000001b */
[----:B------:R-:W-:-:S04]  /*2be0*/  FMNMX R24, R27, -1, !PT ;  /* 0xbf8000001b187809 */ /* 0x000fc80007800000 */
[----:B------:R-:W-:-:S04]  /*2bf0*/  FMNMX R24, R24, 1, PT ;  /* 0x3f80000018187809 */ /* 0x000fc80003800000 */
[C---:B------:R-:W-:Y:S01]  /*2c00*/  FSETP.NEU.AND P1, PT, |R24|.reuse, 1, PT ;  /* 0x3f8000001800780b */ /* 0x040fe20003f2d200 */
[C---:B------:R-:W-:Y:S01]  /*2c10*/  FFMA R25, |R24|.reuse, -R25, 0.5 ;  /* 0x3f00000018197423 */ /* 0x040fe20000000a19 */
[----:B------:R-:W-:-:S03]  /*2c20*/  FSETP.GT.AND P0, PT, |R24|, 0.56000000238418579102, PT ;  /* 0x3f0f5c291800780b */ /* 0x000fc60003f04200 */
[----:B------:R-:W0:Y:S02]  /*2c30*/  MUFU.RSQ R30, R25 ;  /* 0x00000019001e7308 */ /* 0x000e240000001400 */
[----:B0-----:R-:W-:Y:S01]  /*2c40*/  FMUL R27, R25, R30 ;  /* 0x0000001e191b7220 */ /* 0x001fe20000400000 */
[----:B------:R-:W-:-:S04]  /*2c50*/  FMUL R30, R30, -0.5 ;  /* 0xbf0000001e1e7820 */ /* 0x000fc80000400000 */
[----:B------:R-:W-:-:S04]  /*2c60*/  FFMA R30, R27, R30, 0.5 ;  /* 0x3f0000001b1e7423 */ /* 0x000fc8000000001e */
[----:B------:R-:W-:-:S05]  /*2c70*/  FFMA R30, R27, R30, R27 ;  /* 0x0000001e1b1e7223 */ /* 0x000fca000000001b */
[----:B------:R-:W-:Y:S01]  /*2c80*/  FSEL R27, R30, RZ, P1 ;  /* 0x000000ff1e1b7208 */ /* 0x000fe20000800000 */
[----:B------:R-:W-:Y:S01]  /*2c90*/  IMAD.MOV.U32 R30, RZ, RZ, 0x3d10ecef ;  /* 0x3d10ecefff1e7424 */ /* 0x000fe200078e00ff */
[----:B------:R-:W-:Y:S02]  /*2ca0*/  FSETP.GT.AND P1, PT, R24, 0.56000000238418579102, PT ;  /* 0x3f0f5c291800780b */ /* 0x000fe40003f24000 */
[----:B------:R-:W-:-:S04]  /*2cb0*/  FSEL R27, R27, |R24|, P0 ;  /* 0x400000181b1b7208 */ /* 0x000fc80000000000 */
[----:B------:R-:W-:-:S05]  /*2cc0*/  LOP3.LUT R27, R27, 0x80000000, R24, 0xb8, !PT ;  /* 0x800000001b1b7812 */ /* 0x000fca00078eb818 */
[----:B------:R-:W-:-:S04]  /*2cd0*/  FMUL R25, R27, R27 ;  /* 0x0000001b1b197220 */ /* 0x000fc80000400000 */
[----:B------:R-:W-:-:S04]  /*2ce0*/  FFMA R30, R25, R30, 0.016980519518256187439 ;  /* 0x3c8b1abb191e7423 */ /* 0x000fc8000000001e */
[----:B------:R-:W-:-:S04]  /*2cf0*/  FFMA R30, R25, R30, 0.030762933194637298584 ;  /* 0x3cfc028c191e7423 */ /* 0x000fc8000000001e */
[----:B------:R-:W-:-:S04]  /*2d00*/  FFMA R30, R25, R30, 0.044709417968988418579 ;  /* 0x3d372139191e7423 */ /* 0x000fc8000000001e */
[----:B------:R-:W-:-:S04]  /*2d10*/  FFMA R30, R25, R30, 0.074989043176174163818 ;  /* 0x3d9993db191e7423 */ /* 0x000fc8000000001e */
[----:B------:R-:W-:-:S04]  /*2d20*/  FFMA R30, R25, R30, 0.16666707396507263184 ;  /* 0x3e2aaac6191e7423 */ /* 0x000fc8000000001e */
[----:B------:R-:W-:Y:S01]  /*2d30*/  FMUL R30, R25, R30 ;  /* 0x0000001e191e7220 */ /* 0x000fe20000400000 */
[----:B------:R-:W-:-:S03]  /*2d40*/  IMAD.MOV.U32 R25, RZ, RZ, 0x3fd774eb ;  /* 0x3fd774ebff197424 */ /* 0x000fc600078e00ff */
[----:B------:R-:W-:Y:S02]  /*2d50*/  FFMA R27, R27, R30, R27 ;  /* 0x0000001e1b1b7223 */ /* 0x000fe4000000001b */
[----:B------:R-:W0:Y:S03]  /*2d60*/  S2R R30, SR_CgaCtaId ;  /* 0x00000000001e7919 */ /* 0x000e260000008800 */
[----:B------:R-:W-:-:S05]  /*2d70*/  FSEL R24, R27, -R27, P0 ;  /* 0x8000001b1b187208 */ /* 0x000fca0000000000 */
[----:B------:R-:W-:-:S04]  /*2d80*/  @!P1 FFMA R27, R25, 0.93318945169448852539, R24 ;  /* 0x3f6ee581191b9823 */ /* 0x000fc80000000018 */
[----:B------:R-:W-:Y:S01]  /*2d90*/  @P0 FADD R27, R27, R27 ;  /* 0x0000001b1b1b0221 */ /* 0x000fe20000000000 */
[----:B------:R-:W-:-:S03]  /*2da0*/  ISETP.NE.AND P0, PT, R9, R4, PT ;  /* 0x000000040900720c */ /* 0x000fc60003f05270 */
[----:B------:R-:W1:Y:S02]  /*2db0*/  F2F.F64.F32 R36, R27 ;  /* 0x0000001b00247310 */ /* 0x000e640000201800 */
[----:B-1----:R-:W-:Y:S01]  /*2dc0*/  DMUL R36, R36, UR4 ;  /* 0x0000000424247c28 */ /* 0x002fe20008000000 */
[----:B0-----:R-:W-:-:S09]  /*2dd0*/  LEA R33, R30, R33, 0x18 ;  /* 0x000000211e217211 */ /* 0x001fd200078ec0ff */
[----:B------:R-:W0:Y:S08]  /*2de0*/  F2F.F32.F64 R36, R36 ;  /* 0x0000002400247310 */ /* 0x000e300000301000 */
[----:B0-----:R-:W0:Y:S02]  /*2df0*/  F2F.F64.F32 R24, R36 ;  /* 0x0000002400187310 */ /* 0x001e240000201800 */
[----:B0-----:R-:W-:-:S10]  /*2e00*/  DMUL R24, R24, 4 ;  /* 0x4010000018187828 */ /* 0x001fd40000000000 */
[----:B------:R-:W0:Y:S02]  /*2e10*/  F2I.F64.FLOOR R24, R24 ;  /* 0x0000001800187311 */ /* 0x000e240000305100 */
[----:B0-----:R-:W-:-:S05]  /*2e20*/  IMAD R27, R24, 0x4, R33 ;  /* 0x00000004181b7824 */ /* 0x001fca00078e0221 */
[----:B------:R0:W-:Y:S01]  /*2e30*/  ATOMS.POPC.INC.32 RZ, [R27+URZ] ;  /* 0x000000001bff7f8c */ /* 0x0001e2000d8000ff */
[----:B------:R-:W-:Y:S05]  /*2e40*/  @P0 BRA `(.L_x_52) ;  /* 0x0000000000180947 */ /* 0x000fea0003800000 */
[----:B------:R-:W-:Y:S01]  /*2e50*/  VIADD R13, R31, 0x1680 ;  /* 0x000016801f0d7836 */ /* 0x000fe20000000000 */
[----:B------:R-:W-:-:S04]  /*2e60*/  LEA R31, R30, R31, 0x18 ;  /* 0x0000001f1e1f7211 */ /* 0x000fc800078ec0ff */
[----:B------:R-:W-:Y:S01]  /*2e70*/  LEA R13, R30, R13, 0x18 ;  /* 0x0000000d1e0d7211 */ /* 0x000fe200078ec0ff */
[----:B------:R2:W-:Y:S04]  /*2e80*/  ATOMS.POPC.INC.32 RZ, [R31+URZ] ;  /* 0x000000001fff7f8c */ /* 0x0005e8000d8000ff */
[----:B------:R2:W-:Y:S01]  /*2e90*/  ATOMS.POPC.INC.32 RZ, [R13+URZ] ;  /* 0x000000000dff7f8c */ /* 0x0005e2000d8000ff */
[----:B------:R-:W-:Y:S05]  /*2ea0*/  BRA `(.L_x_53) ;  /* 0x0000004c00087947 */ /* 0x000fea0003800000 */
.L_x_52:
[----:B------:R-:W-:-:S13]  /*2eb0*/  ISETP.GT.AND P0, PT, R9, R4, PT ;  /* 0x000000040900720c */ /* 0x000fda0003f04270 */
[----:B------:R-:W-:Y:S05]  /*2ec0*/  @!P0 BRA `(.L_x_53) ;  /* 0x0000004c00008947 */ /* 0x000fea0003800000 */
[----:B------:R-:W1:Y:S01]  /*2ed0*/  LDC.64 R24, c[0x0][0x380] ;  /* 0x0000e000ff187b82 */ /* 0x000e620000000a00 */
[----:B------:R-:W-:Y:S01]  /*2ee0*/  ISETP.NE.AND P1, PT, R12, RZ, PT ;  /* 0x000000ff0c00720c */ /* 0x000fe20003f25270 */
[----:B-1----:R-:W-:-:S05]  /*2ef0*/  IMAD.WIDE R24, R9, 0x8, R24 ;  /* 0x0000000809187825 */ /* 0x002fca00078e0218 */
[----:B------:R1:W5:Y:S04]  /*2f00*/  LDG.E R31, desc[UR8][R24.64] ;  /* 0x00000008181f7981 */ /* 0x000368000c1e1900 */
[----:B------:R1:W5:Y:S01]  /*2f10*/  LDG.E R33, desc[UR8][R24.64+0x4] ;  /* 0x0000040818217981 */ /* 0x000362000c1e1900 */
[----:B------:R-:W-:Y:S01]  /*2f20*/  BSSY.RECONVERGENT B3, `(.L_x_54) ;  /* 0x0000052000037945 */ /* 0x000fe20003800200 */
[----:B------:R-:W-:Y:S02]  /*2f30*/  IMAD.MOV.U32 R37, RZ, RZ, R26 ;  /* 0x000000ffff257224 */ /* 0x000fe400078e001a */
[----:B------:R-:W-:Y:S01]  /*2f40*/  IMAD.MOV.U32 R38, RZ, RZ, R7 ;  /* 0x000000ffff267224 */ /* 0x000fe200078e0007 */
[----:B------:R-:W-:Y:S06]  /*2f50*/  @P1 BRA `(.L_x_55) ;  /* 0x0000000400381947 */ /* 0x000fec0003800000 */
[----:B------:R-:W-:Y:S01]  /*2f60*/  IMAD.MOV.U32 R37, RZ, RZ, RZ ;  /* 0x000000ffff257224 */ /* 0x000fe200078e00ff */
[----:B------:R-:W-:Y:S01]  /*2f70*/  UMOV UR4, URZ ;  /* 0x000000ff00047c82 */ /* 0x000fe20008000000 */
[----:B------:R-:W-:-:S07]  /*2f80*/  IMAD.MOV.U32 R39, RZ, RZ, RZ ;  /* 0x000000ffff277224 */ /* 0x000fce00078e00ff */
.L_x_56:
[----:B-1----:R-:W0:Y:S02]  /*2f90*/  LDC.64 R24, c[0x4][RZ] ;  /* 0x01000000ff187b82 */ /* 0x002e240000000a00 */
[----:B0-----:R-:W-:-:S05]  /*2fa0*/  IMAD.WIDE.U32 R26, R39, 0x4, R24 ;  /* 0x00000004271a7825 */ /* 0x001fca00078e0018 */
[----:B------:R-:W2:Y:S01]  /*2fb0*/  LDG.E.CONSTANT R25, desc[UR8][R26.64] ;  /* 0x000000081a197981 */ /* 0x000ea2000c1e9900 */
[C---:B------:R-:W-:Y:S01]  /*2fc0*/  SHF.L.U32 R36, R39.reuse, 0x2, RZ ;  /* 0x0000000227247819 */ /* 0x040fe200000006ff */
        /* <DEDUP_REMOVED lines=14> */
[----:B------:R-:W-:Y:S01]  /*30b0*/  @P0 IMAD.MOV.U32 R16, RZ, RZ, R24 ;  /* 0x000000ffff100224 */ /* 0x000fe200078e0018 */
[----:B------:R-:W-:Y:S02]  /*30c0*/  ISETP.NE.AND P0, PT, R39, 0x6, PT ;  /* 0x000000062700780c */ /* 0x000fe40003f05270 */
[----:B------:R-:W-:-:S11]  /*30d0*/  @P4 MOV R20, R24 ;  /* 0x0000001800144202 */ /* 0x000fd60000000f00 */
        /* <DEDUP_REMOVED lines=11> */
[----:B------:R-:W-:Y:S02]  /*3190*/  @P3 IMAD.MOV.U32 R24, RZ, RZ, R14 ;  /* 0x000000ffff183224 */ /* 0x000fe400078e000e */
[--C-:B------:R-:W-:Y:S01]  /*31a0*/  @P3 IMAD.MOV.U32 R39, RZ, RZ, R16.reuse ;  /* 0x000000ffff273224 */ /* 0x100fe200078e0010 */
[----:B------:R-:W-:Y:S01]  /*31b0*/  ISETP.EQ.AND P3, PT, R11, -0x4, PT ;  /* 0xfffffffc0b00780c */ /* 0x000fe20003f62270 */
[----:B------:R-:W-:Y:S02]  /*31c0*/  @P0 IMAD.MOV.U32 R24, RZ, RZ, R16 ;  /* 0x000000ffff180224 */ /* 0x000fe400078e0010 */
[--C-:B------:R-:W-:Y:S01]  /*31d0*/  @P0 IMAD.MOV.U32 R39, RZ, RZ, R17.reuse ;  /* 0x000000ffff270224 */ /* 0x100fe200078e0011 */
[----:B------:R-:W-:Y:S01]  /*31e0*/  @P1 MOV R39, R18 ;  /* 0x0000001200271202 */ /* 0x000fe20000000f00 */
[----:B------:R-:W-:-:S04]  /*31f0*/  @P1 IMAD.MOV.U32 R24, RZ, RZ, R17 ;  /* 0x000000ffff181224 */ /* 0x000fc800078e0011 */
[----:B------:R-:W-:Y:S02]  /*3200*/  @P2 IMAD.MOV.U32 R24, RZ, RZ, R18 ;  /* 0x000000ffff182224 */ /* 0x000fe400078e0012 */
[--C-:B------:R-:W-:Y:S02]  /*3210*/  @P2 IMAD.MOV.U32 R39, RZ, RZ, R19.reuse ;  /* 0x000000ffff272224 */ /* 0x100fe400078e0013 */
[----:B------:R-:W-:Y:S02]  /*3220*/  @P3 IMAD.MOV.U32 R24, RZ, RZ, R19 ;  /* 0x000000ffff183224 */ /* 0x000fe400078e0013 */
[--C-:B------:R-:W-:Y:S02]  /*3230*/  @P3 IMAD.MOV.U32 R39, RZ, RZ, R20.reuse ;  /* 0x000000ffff273224 */ /* 0x100fe400078e0014 */
[----:B------:R-:W-:Y:S01]  /*3240*/  @P4 IMAD.MOV.U32 R24, RZ, RZ, R20 ;  /* 0x000000ffff184224 */ /* 0x000fe200078e0014 */
[----:B------:R-:W-:Y:S01]  /*3250*/  @P5 MOV R24, R37 ;  /* 0x0000002500185202 */ /* 0x000fe20000000f00 */
[----:B------:R-:W-:Y:S01]  /*3260*/  @P4 IMAD.MOV.U32 R39, RZ, RZ, R37 ;  /* 0x000000ffff274224 */ /* 0x000fe200078e0025 */
[----:B------:R-:W-:Y:S06]  /*3270*/  @!P6 BRA `(.L_x_58) ;  /* 0x000000000028e947 */ /* 0x000fec0003800000 */
[----:B------:R-:W-:Y:S01]  /*3280*/  @P0 IMAD.MOV.U32 R25, RZ, RZ, R14 ;  /* 0x000000ffff190224 */ /* 0x000fe200078e000e */
[----:B------:R-:W-:Y:S01]  /*3290*/  ISETP.EQ.AND P0, PT, R11, 0x8, PT ;  /* 0x000000080b00780c */ /* 0x000fe20003f02270 */
[----:B------:R-:W-:Y:S01]  /*32a0*/  @P1 IMAD.MOV.U32 R25, RZ, RZ, R16 ;  /* 0x000000ffff191224 */ /* 0x000fe200078e0010 */
[----:B------:R-:W-:Y:S01]  /*32b0*/  SHF.L.W.U32.HI R39, R24, R8, R39 ;  /* 0x0000000818277219 */ /* 0x000fe20000010e27 */
[----:B------:R-:W-:Y:S02]  /*32c0*/  @P2 IMAD.MOV.U32 R25, RZ, RZ, R17 ;  /* 0x000000ffff192224 */ /* 0x000fe400078e0011 */
[----:B------:R-:W-:Y:S02]  /*32d0*/  @P3 IMAD.MOV.U32 R25, RZ, RZ, R18 ;  /* 0x000000ffff193224 */ /* 0x000fe400078e0012 */
[----:B------:R-:W-:Y:S02]  /*32e0*/  @P4 IMAD.MOV.U32 R25, RZ, RZ, R19 ;  /* 0x000000ffff194224 */ /* 0x000fe400078e0013 */
[----:B------:R-:W-:-:S04]  /*32f0*/  @P5 IMAD.MOV.U32 R25, RZ, RZ, R20 ;  /* 0x000000ffff195224 */ /* 0x000fc800078e0014 */
[----:B------:R-:W-:-:S04]  /*3300*/  @P0 MOV R25, R37 ;  /* 0x0000002500190202 */ /* 0x000fc80000000f00 */
[----:B------:R-:W-:-:S07]  /*3310*/  SHF.L.W.U32.HI R24, R25, R8, R24 ;  /* 0x0000000819187219 */ /* 0x000fce0000010e18 */
.L_x_58:
[----:B------:R-:W-:Y:S05]  /*3320*/  BSYNC.RECONVERGENT B4 ;  /* 0x0000000000047941 */ /* 0x000fea0003800200 */
.L_x_57:
[C---:B------:R-:W-:Y:S01]  /*3330*/  SHF.L.W.U32.HI R36, R24.reuse, 0x2, R39 ;  /* 0x0000000218247819 */ /* 0x040fe20000010e27 */
[----:B------:R-:W-:Y:S01]  /*3340*/  IMAD.SHL.U32 R24, R24, 0x4, RZ ;  /* 0x0000000418187824 */ /* 0x000fe200078e00ff */
[----:B------:R-:W-:Y:S01]  /*3350*/  UMOV UR4, 0x54442d19 ;  /* 0x54442d1900047882 */ /* 0x000fe20000000000 */
[----:B------:R-:W-:Y:S01]  /*3360*/  UMOV UR5, 0x3bf921fb ;  /* 0x3bf921fb00057882 */ /* 0x000fe20000000000 */
[----:B------:R-:W-:Y:S02]  /*3370*/  LOP3.LUT R25, R36, R5, RZ, 0x3c, !PT ;  /* 0x0000000524197212 */ /* 0x000fe400078e3cff */
[----:B------:R-:W-:Y:S02]  /*3380*/  ISETP.GE.AND P1, PT, R5, RZ, PT ;  /* 0x000000ff0500720c */ /* 0x000fe40003f26270 */
[----:B------:R-:W-:Y:S02]  /*3390*/  ISETP.GE.AND P0, PT, R25, RZ, PT ;  /* 0x000000ff1900720c */ /* 0x000fe40003f06270 */
[----:B------:R-:W-:-:S02]  /*33a0*/  SHF.R.S32.HI R25, RZ, 0x1f, R36 ;  /* 0x0000001fff197819 */ /* 0x000fc40000011424 */
[----:B------:R-:W-:Y:S02]  /*33b0*/  SHF.R.U32.HI R37, RZ, 0x1e, R39 ;  /* 0x0000001eff257819 */ /* 0x000fe40000011627 */
[C---:B------:R-:W-:Y:S02]  /*33c0*/  LOP3.LUT R24, R25.reuse, R24, RZ, 0x3c, !PT ;  /* 0x0000001819187212 */ /* 0x040fe400078e3cff */
[----:B------:R-:W-:Y:S02]  /*33d0*/  LOP3.LUT R25, R25, R36, RZ, 0x3c, !PT ;  /* 0x0000002419197212 */ /* 0x000fe400078e3cff */
[----:B------:R-:W-:-:S04]  /*33e0*/  LEA.HI R37, R36, R37, RZ, 0x1 ;  /* 0x0000002524257211 */ /* 0x000fc800078f08ff */
[----:B------:R-:W0:Y:S01]  /*33f0*/  I2F.F64.S64 R24, R24 ;  /* 0x0000001800187312 */ /* 0x000e220000301c00 */
[----:B------:R-:W-:Y:S01]  /*3400*/  @!P1 IMAD.MOV R37, RZ, RZ, -R37 ;  /* 0x000000ffff259224 */ /* 0x000fe200078e0a25 */
[----:B0-----:R-:W-:-:S10]  /*3410*/  DMUL R26, R24, UR4 ;  /* 0x00000004181a7c28 */ /* 0x001fd40008000000 */
[----:B------:R-:W0:Y:S02]  /*3420*/  F2F.F32.F64 R26, R26 ;  /* 0x0000001a001a7310 */ /* 0x000e240000301000 */
[----:B0-----:R-:W-:-:S07]  /*3430*/  FSEL R38, -R26, R26, !P0 ;  /* 0x0000001a1a267208 */ /* 0x001fce0004000100 */
.L_x_55:
[----:B------:R-:W-:Y:S05]  /*3440*/  BSYNC.RECONVERGENT B3 ;  /* 0x0000000000037941 */ /* 0x000fea0003800200 */
.L_x_54:
[----:B-----5:R-:W-:Y:S01]  /*3450*/  FMUL R36, R31, 0.63661974668502807617 ;  /* 0x3f22f9831f247820 */ /* 0x020fe20000400000 */
[----:B-1----:R-:W-:Y:S01]  /*3460*/  LOP3.LUT R24, R37, 0x1, RZ, 0xc0, !PT ;  /* 0x0000000125187812 */ /* 0x002fe200078ec0ff */
[----:B------:R-:W-:Y:S01]  /*3470*/  BSSY.RECONVERGENT B3, `(.L_x_59) ;  /* 0x0000073000037945 */ /* 0x000fe20003800200 */
[----:B------:R-:W-:Y:S02]  /*3480*/  FSETP.GE.AND P2, PT, |R31|, 105615, PT ;  /* 0x47ce47801f00780b */ /* 0x000fe40003f46200 */
[----:B------:R-:W-:Y:S01]  /*3490*/  ISETP.NE.U32.AND P0, PT, R24, 0x1, PT ;  /* 0x000000011800780c */ /* 0x000fe20003f05070 */
[----:B------:R-:W1:Y:S01]  /*34a0*/  F2I.NTZ R36, R36 ;  /* 0x0000002400247305 */ /* 0x000e620000203100 */
[----:B------:R-:W-:Y:S01]  /*34b0*/  FMUL R24, R38, R38 ;  /* 0x0000002626187220 */ /* 0x000fe20000400000 */
[----:B------:R-:W-:Y:S02]  /*34c0*/  LOP3.LUT P1, RZ, R37, 0x2, RZ, 0xc0, !PT ;  /* 0x0000000225ff7812 */ /* 0x000fe4000782c0ff */
[----:B0-----:R-:W-:Y:S01]  /*34d0*/  FSEL R27, R34, 0.0083327032625675201416, !P0 ;  /* 0x3c0885e4221b7808 */ /* 0x001fe20004000000 */
[----:B------:R-:W-:Y:S01]  /*34e0*/  FFMA R32, R24, R32, -0.0013887860113754868507 ;  /* 0xbab607ed18207423 */ /* 0x000fe20000000020 */
[----:B------:R-:W-:-:S02]  /*34f0*/  FSEL R35, -R35, -0.16666662693023681641, !P0 ;  /* 0xbe2aaaa823237808 */ /* 0x000fc40004000100 */
[----:B------:R-:W-:Y:S02]  /*3500*/  FSEL R37, R38, 1, P0 ;  /* 0x3f80000026257808 */ /* 0x000fe40000000000 */
[----:B------:R-:W-:Y:S02]  /*3510*/  FSEL R25, R32, -0.00019574658654164522886, !P0 ;  /* 0xb94d415320197808 */ /* 0x000fe40004000000 */
[----:B------:R-:W-:Y:S02]  /*3520*/  P2R R38, PR, RZ, 0x4 ;  /* 0x00000004ff267803 */ /* 0x000fe40000000000 */
[----:B-1----:R-:W-:Y:S01]  /*3530*/  I2FP.F32.S32 R32, R36 ;  /* 0x0000002400207245 */ /* 0x002fe20000201400 */
[----:B------:R-:W-:Y:S01]  /*3540*/  FFMA R25, R24, R25, R27 ;  /* 0x0000001918197223 */ /* 0x000fe2000000001b */
[----:B------:R-:W-:-:S03]  /*3550*/  IMAD.MOV.U32 R34, RZ, RZ, R36 ;  /* 0x000000ffff227224 */ /* 0x000fc600078e0024 */
[----:B------:R-:W-:Y:S01]  /*3560*/  FFMA R27, R32, -1.5707962512969970703, R31 ;  /* 0xbfc90fda201b7823 */ /* 0x000fe2000000001f */
[C---:B------:R-:W-:Y:S01]  /*3570*/  FFMA R25, R24.reuse, R25, R35 ;  /* 0x0000001918197223 */ /* 0x040fe20000000023 */
[----:B------:R-:W-:Y:S02]  /*3580*/  FFMA R24, R24, R37, RZ ;  /* 0x0000002518187223 */ /* 0x000fe400000000ff */
[----:B------:R-:W-:Y:S02]  /*3590*/  FFMA R27, R32, -7.5497894158615963534e-08, R27 ;  /* 0xb3a22168201b7823 */ /* 0x000fe4000000001b */
[----:B------:R-:W-:Y:S02]  /*35a0*/  FFMA R37, R24, R25, R37 ;  /* 0x0000001918257223 */ /* 0x000fe40000000025 */
[----:B------:R-:W-:Y:S02]  /*35b0*/  FFMA R32, R32, -5.3903029534742383927e-15, R27 ;  /* 0xa7c234c520207823 */ /* 0x000fe4000000001b */
[----:B------:R-:W-:-:S02]  /*35c0*/  @P1 FADD R37, RZ, -R37 ;  /* 0x80000025ff251221 */ /* 0x000fc40000000000 */
[----:B------:R-:W-:Y:S01]  /*35d0*/  IMAD.MOV.U32 R24, RZ, RZ, R32 ;  /* 0x000000ffff187224 */ /* 0x000fe200078e0020 */
[----:B------:R-:W-:Y:S06]  /*35e0*/  @!P2 BRA `(.L_x_60) ;  /* 0x00000004006ca947 */ /* 0x000fec0003800000 */
[----:B------:R-:W-:-:S13]  /*35f0*/  FSETP.NEU.AND P0, PT, |R31|, +INF , PT ;  /* 0x7f8000001f00780b */ /* 0x000fda0003f0d200 */
[----:B------:R-:W-:Y:S01]  /*3600*/  @!P0 FMUL R24, RZ, R31 ;  /* 0x0000001fff188220 */ /* 0x000fe20000400000 */
[----:B------:R-:W-:Y:S01]  /*3610*/  @!P0 IMAD.MOV.U32 R36, RZ, RZ, RZ ;  /* 0x000000ffff248224 */ /* 0x000fe200078e00ff */
[----:B------:R-:W-:Y:S06]  /*3620*/  @!P0 BRA `(.L_x_60) ;  /* 0x00000004005c8947 */ /* 0x000fec0003800000 */
[----:B------:R-:W-:Y:S01]  /*3630*/  IMAD.SHL.U32 R24, R31, 0x100, RZ ;  /* 0x000001001f187824 */ /* 0x000fe200078e00ff */
[----:B------:R-:W-:Y:S01]  /*3640*/  MOV R35, RZ ;  /* 0x000000ff00237202 */ /* 0x000fe20000000f00 */
[----:B------:R-:W-:Y:S01]  /*3650*/  IMAD.MOV.U32 R39, RZ, RZ, RZ ;  /* 0x000000ffff277224 */ /* 0x000fe200078e00ff */
[----:B------:R-:W-:Y:S02]  /*3660*/  UMOV UR4, URZ ;  /* 0x000000ff00047c82 */ /* 0x000fe40008000000 */
[----:B------:R-:W-:-:S07]  /*3670*/  LOP3.LUT R41, R24, 0x80000000, RZ, 0xfc, !PT ;  /* 0x8000000018297812 */ /* 0x000fce00078efcff */
.L_x_61:
        /* <DEDUP_REMOVED lines=11> */
[----:B------:R-:W-:-:S07]  /*3730*/  ISETP.EQ.AND P1, PT, R24, 0xc, PT ;  /* 0x0000000c1800780c */ /* 0x000fce0003f22270 */
[--C-:B------:R-:W-:Y:S01]  /*3740*/  @P0 IMAD.MOV.U32 R17, RZ, RZ, R36.reuse ;  /* 0x000000ffff110224 */ /* 0x100fe200078e0024 */
[----:B------:R-:W-:Y:S01]  /*3750*/  ISETP.NE.AND P0, PT, R39, 0x6, PT ;  /* 0x000000062700780c */ /* 0x000fe20003f05270 */
[--C-:B------:R-:W-:Y:S01]  /*3760*/  @P2 IMAD.MOV.U32 R14, RZ, RZ, R36.reuse ;  /* 0x000000ffff0e2224 */ /* 0x100fe200078e0024 */
[C---:B------:R-:W-:Y:S01]  /*3770*/  ISETP.EQ.AND P2, PT, R24.reuse, 0x10, PT ;  /* 0x000000101800780c */ /* 0x040fe20003f42270 */
[----:B------:R-:W-:Y:S01]  /*3780*/  @P3 IMAD.MOV.U32 R16, RZ, RZ, R36 ;  /* 0x000000ffff103224 */ /* 0x000fe200078e0024 */
[----:B------:R-:W-:Y:S02]  /*3790*/  ISETP.EQ.AND P3, PT, R24, 0x14, PT ;  /* 0x000000141800780c */ /* 0x000fe40003f62270 */
[----:B------:R-:W-:-:S09]  /*37a0*/  @P1 MOV R18, R36 ;  /* 0x0000002400121202 */ /* 0x000fd20000000f00 */
[--C-:B------:R-:W-:Y:S02]  /*37b0*/  @P2 IMAD.MOV.U32 R19, RZ, RZ, R36.reuse ;  /* 0x000000ffff132224 */ /* 0x100fe400078e0024 */
        /* <DEDUP_REMOVED lines=16> */
[C---:B------:R-:W-:Y:S01]  /*38c0*/  ISETP.EQ.AND P1, PT, R26.reuse, RZ, PT ;  /* 0x000000ff1a00720c */ /* 0x040fe20003f22270 */
[--C-:B------:R-:W-:Y:S01]  /*38d0*/  @P0 IMAD.MOV.U32 R36, RZ, RZ, R16.reuse ;  /* 0x000000ffff240224 */ /* 0x100fe200078e0010 */
[----:B------:R-:W-:Y:S01]  /*38e0*/  @P0 MOV R25, R14 ;  /* 0x0000000e00190202 */ /* 0x000fe20000000f00 */
[----:B------:R-:W-:Y:S01]  /*38f0*/  @P5 IMAD.MOV.U32 R25, RZ, RZ, R16 ;  /* 0x000000ffff195224 */ /* 0x000fe200078e0010 */
[----:B------:R-:W-:Y:S01]  /*3900*/  ISETP.EQ.AND P0, PT, R26, 0x4, PT ;  /* 0x000000041a00780c */ /* 0x000fe20003f02270 */
[--C-:B------:R-:W-:Y:S02]  /*3910*/  @P5 IMAD.MOV.U32 R36, RZ, RZ, R17.reuse ;  /* 0x000000ffff245224 */ /* 0x100fe400078e0011 */
[----:B------:R-:W-:Y:S02]  /*3920*/  @P4 IMAD.MOV.U32 R25, RZ, RZ, R17 ;  /* 0x000000ffff194224 */ /* 0x000fe400078e0011 */
[----:B------:R-:W-:-:S02]  /*3930*/  @P4 IMAD.MOV.U32 R36, RZ, RZ, R18 ;  /* 0x000000ffff244224 */ /* 0x000fc400078e0012 */
[----:B------:R-:W-:Y:S01]  /*3940*/  @P3 IMAD.MOV.U32 R25, RZ, RZ, R18 ;  /* 0x000000ffff193224 */ /* 0x000fe200078e0012 */
[----:B------:R-:W-:Y:S01]  /*3950*/  @P2 MOV R25, R19 ;  /* 0x0000001300192202 */ /* 0x000fe20000000f00 */
[----:B------:R-:W-:Y:S02]  /*3960*/  @P3 IMAD.MOV.U32 R36, RZ, RZ, R19 ;  /* 0x000000ffff243224 */ /* 0x000fe400078e0013 */
[--C-:B------:R-:W-:Y:S02]  /*3970*/  @P2 IMAD.MOV.U32 R36, RZ, RZ, R20.reuse ;  /* 0x000000ffff242224 */ /* 0x100fe400078e0014 */
[----:B------:R-:W-:Y:S02]  /*3980*/  @P1 IMAD.MOV.U32 R25, RZ, RZ, R20 ;  /* 0x000000ffff191224 */ /* 0x000fe400078e0014 */
[--C-:B------:R-:W-:Y:S02]  /*3990*/  @P1 IMAD.MOV.U32 R36, RZ, RZ, R35.reuse ;  /* 0x000000ffff241224 */ /* 0x100fe400078e0023 */
[----:B------:R-:W-:Y:S01]  /*39a0*/  @P0 IMAD.MOV.U32 R25, RZ, RZ, R35 ;  /* 0x000000ffff190224 */ /* 0x000fe200078e0023 */
[----:B------:R-:W-:Y:S06]  /*39b0*/  @!P6 BRA `(.L_x_63) ;  /* 0x00000000002ce947 */ /* 0x000fec0003800000 */
[----:B------:R-:W-:Y:S01]  /*39c0*/  ISETP.EQ.AND P6, PT, R26, 0x8, PT ;  /* 0x000000081a00780c */ /* 0x000fe20003fc2270 */
[----:B------:R-:W-:Y:S01]  /*39d0*/  @P5 IMAD.MOV.U32 R26, RZ, RZ, R14 ;  /* 0x000000ffff1a5224 */ /* 0x000fe200078e000e */
[----:B------:R-:W-:Y:S01]  /*39e0*/  LOP3.LUT R24, R24, 0x1f, RZ, 0xc0, !PT ;  /* 0x0000001f18187812 */ /* 0x000fe200078ec0ff */
[----:B------:R-:W-:Y:S01]  /*39f0*/  @P4 IMAD.MOV.U32 R26, RZ, RZ, R16 ;  /* 0x000000ffff1a4224 */ /* 0x000fe200078e0010 */
[----:B------:R-:W-:Y:S01]  /*3a00*/  @P3 MOV R26, R17 ;  /* 0x00000011001a3202 */ /* 0x000fe20000000f00 */
[----:B------:R-:W-:Y:S01]  /*3a10*/  @P2 IMAD.MOV.U32 R26, RZ, RZ, R18 ;  /* 0x000000ffff1a2224 */ /* 0x000fe200078e0012 */
[----:B------:R-:W-:Y:S01]  /*3a20*/  SHF.L.W.U32.HI R36, R25, R24, R36 ;  /* 0x0000001819247219 */ /* 0x000fe20000010e24 */
[----:B------:R-:W-:Y:S02]  /*3a30*/  @P1 IMAD.MOV.U32 R26, RZ, RZ, R19 ;  /* 0x000000ffff1a1224 */ /* 0x000fe400078e0013 */
[----:B------:R-:W-:-:S04]  /*3a40*/  @P0 IMAD.MOV.U32 R26, RZ, RZ, R20 ;  /* 0x000000ffff1a0224 */ /* 0x000fc800078e0014 */
[----:B------:R-:W-:-:S05]  /*3a50*/  @P6 IMAD.MOV.U32 R26, RZ, RZ, R35 ;  /* 0x000000ffff1a6224 */ /* 0x000fca00078e0023 */
[----:B------:R-:W-:-:S07]  /*3a60*/  SHF.L.W.U32.HI R25, R26, R24, R25 ;  /* 0x000000181a197219 */ /* 0x000fce0000010e19 */
.L_x_63:
[----:B------:R-:W-:Y:S05]  /*3a70*/  BSYNC.RECONVERGENT B4 ;  /* 0x0000000000047941 */ /* 0x000fea0003800200 */
.L_x_62:
        /* <DEDUP_REMOVED lines=14> */
[----:B------:R-:W-:Y:S01]  /*3b60*/  @!P0 MOV R36, R35 ;  /* 0x0000002300248202 */ /* 0x000fe20000000f00 */
[----:B0-----:R-:W-:-:S10]  /*3b70*/  DMUL R26, R24, UR4 ;  /* 0x00000004181a7c28 */ /* 0x001fd40008000000 */
[----:B------:R-:W0:Y:S02]  /*3b80*/  F2F.F32.F64 R26, R26 ;  /* 0x0000001a001a7310 */ /* 0x000e240000301000 */
[----:B0-----:R-:W-:-:S07]  /*3b90*/  FSEL R24, -R26, R26, !P1 ;  /* 0x0000001a1a187208 */ /* 0x001fce0004800100 */
.L_x_60:
[----:B------:R-:W-:Y:S05]  /*3ba0*/  BSYNC.RECONVERGENT B3 ;  /* 0x0000000000037941 */ /* 0x000fea0003800200 */
.L_x_59:
[C---:B------:R-:W-:Y:S01]  /*3bb0*/  LOP3.LUT R25, R36.reuse, 0x1, RZ, 0xc0, !PT ;  /* 0x0000000124197812 */ /* 0x040fe200078ec0ff */
[----:B------:R-:W-:Y:S01]  /*3bc0*/  IMAD.MOV.U32 R26, RZ, RZ, 0x37cbac00 ;  /* 0x37cbac00ff1a7424 */ /* 0x000fe200078e00ff */
[----:B------:R-:W-:Y:S01]  /*3bd0*/  LOP3.LUT P1, RZ, R36, 0x2, RZ, 0xc0, !PT ;  /* 0x0000000224ff7812 */ /* 0x000fe2000782c0ff */
[----:B------:R-:W-:Y:S01]  /*3be0*/  IMAD.MOV.U32 R35, RZ, RZ, 0x3d2aaabb ;  /* 0x3d2aaabbff237424 */ /* 0x000fe200078e00ff */
[----:B------:R-:W-:Y:S01]  /*3bf0*/  ISETP.NE.U32.AND P0, PT, R25, 0x1, PT ;  /* 0x000000011900780c */ /* 0x000fe20003f05070 */
[----:B------:R-:W-:Y:S01]  /*3c00*/  FMUL R25, R24, R24 ;  /* 0x0000001818197220 */ /* 0x000fe20000400000 */
[----:B------:R-:W-:Y:S01]  /*3c10*/  ISETP.NE.AND P2, PT, R12, RZ, PT ;  /* 0x000000ff0c00720c */ /* 0x000fe20003f45270 */
[----:B------:R-:W-:Y:S01]  /*3c20*/  BSSY.RECONVERGENT B3, `(.L_x_64) ;  /* 0x0000061000037945 */ /* 0x000fe20003800200 */
[----:B------:R-:W-:Y:S01]  /*3c30*/  FSEL R36, R35, 0.0083327032625675201416, !P0 ;  /* 0x3c0885e423247808 */ /* 0x000fe20004000000 */
[----:B------:R-:W-:Y:S01]  /*3c40*/  FFMA R26, R25, R26, -0.0013887860113754868507 ;  /* 0xbab607ed191a7423 */ /* 0x000fe2000000001a */
[----:B------:R-:W-:-:S04]  /*3c50*/  FSEL R24, R24, 1, P0 ;  /* 0x3f80000018187808 */ /* 0x000fc80000000000 */
[----:B------:R-:W-:-:S05]  /*3c60*/  FSEL R26, R26, -0.00019574658654164522886, !P0 ;  /* 0xb94d41531a1a7808 */ /* 0x000fca0004000000 */
[----:B------:R-:W-:Y:S01]  /*3c70*/  FFMA R26, R25, R26, R36 ;  /* 0x0000001a191a7223 */ /* 0x000fe20000000024 */
[----:B------:R-:W-:-:S05]  /*3c80*/  IMAD.MOV.U32 R36, RZ, RZ, 0x3effffff ;  /* 0x3effffffff247424 */ /* 0x000fca00078e00ff */
[----:B------:R-:W-:Y:S02]  /*3c90*/  FSEL R40, -R36, -0.16666662693023681641, !P0 ;  /* 0xbe2aaaa824287808 */ /* 0x000fe40004000100 */
[----:B------:R-:W-:-:S03]  /*3ca0*/  FSETP.GE.AND P0, PT, |R5|, 105615, PT ;  /* 0x47ce47800500780b */ /* 0x000fc60003f06200 */
[C---:B------:R-:W-:Y:S01]  /*3cb0*/  FFMA R26, R25.reuse, R26, R40 ;  /* 0x0000001a191a7223 */ /* 0x040fe20000000028 */
[----:B------:R-:W-:Y:S01]  /*3cc0*/  FFMA R25, R25, R24, RZ ;  /* 0x0000001819197223 */ /* 0x000fe200000000ff */
[----:B------:R-:W-:-:S03]  /*3cd0*/  IMAD.MOV.U32 R40, RZ, RZ, R7 ;  /* 0x000000ffff287224 */ /* 0x000fc600078e0007 */
[----:B------:R-:W-:Y:S01]  /*3ce0*/  FFMA R24, R25, R26, R24 ;  /* 0x0000001a19187223 */ /* 0x000fe20000000018 */
[----:B------:R-:W-:-:S03]  /*3cf0*/  FMUL R25, R5, 0.63661974668502807617 ;  /* 0x3f22f98305197820 */ /* 0x000fc60000400000 */
[----:B------:R-:W-:-:S03]  /*3d00*/  @P1 FADD R24, RZ, -R24 ;  /* 0x80000018ff181221 */ /* 0x000fc60000000000 */
[----:B------:R-:W0:Y:S01]  /*3d10*/  F2I.NTZ R25, R25 ;  /* 0x0000001900197305 */ /* 0x000e220000203100 */
[----:B------:R-:W-:Y:S01]  /*3d20*/  FMUL R37, R37, R24 ;  /* 0x0000001825257220 */ /* 0x000fe20000400000 */
[----:B0-----:R-:W-:Y:S01]  /*3d30*/  SEL R39, R25, RZ, !P0 ;  /* 0x000000ff19277207 */ /* 0x001fe20004000000 */
[----:B------:R-:W-:Y:S06]  /*3d40*/  @P2 BRA `(.L_x_65) ;  /* 0x0000000400382947 */ /* 0x000fec0003800000 */
[----:B------:R-:W-:Y:S01]  /*3d50*/  IMAD.MOV.U32 R39, RZ, RZ, RZ ;  /* 0x000000ffff277224 */ /* 0x000fe200078e00ff */
[----:B------:R-:W-:Y:S01]  /*3d60*/  UMOV UR4, URZ ;  /* 0x000000ff00047c82 */ /* 0x000fe20008000000 */
[----:B------:R-:W-:-:S07]  /*3d70*/  IMAD.MOV.U32 R41, RZ, RZ, RZ ;  /* 0x000000ffff297224 */ /* 0x000fce00078e00ff */
.L_x_66:
        /* <DEDUP_REMOVED lines=16> */
[--C-:B------:R-:W-:Y:S01]  /*3e80*/  @P3 IMAD.MOV.U32 R16, RZ, RZ, R40.reuse ;  /* 0x000000ffff103224 */ /* 0x100fe200078e0028 */
[----:B------:R-:W-:Y:S01]  /*3e90*/  ISETP.EQ.AND P3, PT, R24, 0x14, PT ;  /* 0x000000141800780c */ /* 0x000fe20003f62270 */
[----:B------:R-:W-:-:S10]  /*3ea0*/  @P1 IMAD.MOV.U32 R18, RZ, RZ, R40 ;  /* 0x000000ffff121224 */ /* 0x000fd400078e0028 */
[----:B------:R-:W-:Y:S02]  /*3eb0*/  @P2 IMAD.MOV.U32 R19, RZ, RZ, R40 ;  /* 0x000000ffff132224 */ /* 0x000fe400078e0028 */
[----:B------:R-:W-:Y:S01]  /*3ec0*/  @P3 MOV R20, R40 ;  /* 0x0000002800143202 */ /* 0x000fe20000000f00 */
[----:B------:R-:W-:Y:S06]  /*3ed0*/  @P0 BRA `(.L_x_66) ;  /* 0xfffffffc00a80947 */ /* 0x000fec000383ffff */
        /* <DEDUP_REMOVED lines=8> */
[----:B------:R-:W-:Y:S01]  /*3f60*/  @P2 IMAD.MOV.U32 R24, RZ, RZ, R14 ;  /* 0x000000ffff182224 */ /* 0x000fe200078e000e */
[C---:B------:R-:W-:Y:S01]  /*3f70*/  ISETP.EQ.AND P2, PT, R11.reuse, -0x8, PT ;  /* 0xfffffff80b00780c */ /* 0x040fe20003f42270 */
[----:B------:R-:W-:Y:S02]  /*3f80*/  @P3 IMAD.MOV.U32 R24, RZ, RZ, R16 ;  /* 0x000000ffff183224 */ /* 0x000fe400078e0010 */
[----:B------:R-:W-:Y:S01]  /*3f90*/  @P3 IMAD.MOV.U32 R25, RZ, RZ, R14 ;  /* 0x000000ffff193224 */ /* 0x000fe200078e000e */
        /* <DEDUP_REMOVED lines=23> */
.L_x_68:
[----:B------:R-:W-:Y:S05]  /*4110*/  BSYNC.RECONVERGENT B4 ;  /* 0x0000000000047941 */ /* 0x000fea0003800200 */
.L_x_67:
[--C-:B------:R-:W-:Y:S01]  /*4120*/  SHF.L.W.U32.HI R26, R25, 0x2, R24.reuse ;  /* 0x00000002191a7819 */ /* 0x100fe20000010e18 */
[----:B------:R-:W-:Y:S01]  /*4130*/  UMOV UR4, 0x54442d19 ;  /* 0x54442d1900047882 */ /* 0x000fe20000000000 */
[----:B------:R-:W-:Y:S01]  /*4140*/  SHF.R.U32.HI R24, RZ, 0x1e, R24 ;  /* 0x0000001eff187819 */ /* 0x000fe20000011618 */
[----:B------:R-:W-:Y:S01]  /*4150*/  UMOV UR5, 0x3bf921fb ;  /* 0x3bf921fb00057882 */ /* 0x000fe20000000000 */
[C---:B------:R-:W-:Y:S02]  /*4160*/  LOP3.LUT R27, R26.reuse, R5, RZ, 0x3c, !PT ;  /* 0x000000051a1b7212 */ /* 0x040fe400078e3cff */
[----:B------:R-:W-:Y:S02]  /*4170*/  SHF.R.S32.HI R40, RZ, 0x1f, R26 ;  /* 0x0000001fff287819 */ /* 0x000fe4000001141a */
[----:B------:R-:W-:Y:S01]  /*4180*/  ISETP.GE.AND P0, PT, R27, RZ, PT ;  /* 0x000000ff1b00720c */ /* 0x000fe20003f06270 */
[----:B------:R-:W-:Y:S01]  /*4190*/  IMAD.SHL.U32 R27, R25, 0x4, RZ ;  /* 0x00000004191b7824 */ /* 0x000fe200078e00ff */
[----:B------:R-:W-:-:S02]  /*41a0*/  LEA.HI R39, R26, R24, RZ, 0x1 ;  /* 0x000000181a277211 */ /* 0x000fc400078f08ff */
[C---:B------:R-:W-:Y:S02]  /*41b0*/  LOP3.LUT R25, R40.reuse, R26, RZ, 0x3c, !PT ;  /* 0x0000001a28197212 */ /* 0x040fe400078e3cff */
[----:B------:R-:W-:Y:S02]  /*41c0*/  LOP3.LUT R24, R40, R27, RZ, 0x3c, !PT ;  /* 0x0000001b28187212 */ /* 0x000fe400078e3cff */
[----:B------:R-:W-:-:S04]  /*41d0*/  ISETP.GE.AND P1, PT, R5, RZ, PT ;  /* 0x000000ff0500720c */ /* 0x000fc80003f26270 */
[----:B------:R-:W0:Y:S09]  /*41e0*/  I2F.F64.S64 R24, R24 ;  /* 0x0000001800187312 */ /* 0x000e320000301c00 */
[----:B------:R-:W-:Y:S01]  /*41f0*/  @!P1 IMAD.MOV R39, RZ, RZ, -R39 ;  /* 0x000000ffff279224 */ /* 0x000fe200078e0a27 */
[----:B0-----:R-:W-:-:S10]  /*4200*/  DMUL R26, R24, UR4 ;  /* 0x00000004181a7c28 */ /* 0x001fd40008000000 */
[----:B------:R-:W0:Y:S02]  /*4210*/  F2F.F32.F64 R26, R26 ;  /* 0x0000001a001a7310 */ /* 0x000e240000301000 */
[----:B0-----:R-:W-:-:S07]  /*4220*/  FSEL R40, -R26, R26, !P0 ;  /* 0x0000001a1a287208 */ /* 0x001fce0004000100 */
.L_x_65:
[----:B------:R-:W-:Y:S05]  /*4230*/  BSYNC.RECONVERGENT B3 ;  /* 0x0000000000037941 */ /* 0x000fea0003800200 */
.L_x_64:
[C---:B------:R-:W-:Y:S01]  /*4240*/  LOP3.LUT R24, R39.reuse, 0x1, RZ, 0xc0, !PT ;  /* 0x0000000127187812 */ /* 0x040fe200078ec0ff */
[----:B------:R-:W-:Y:S01]  /*4250*/  FMUL R25, R40, R40 ;  /* 0x0000002828197220 */ /* 0x000fe20000400000 */
[----:B------:R-:W-:Y:S01]  /*4260*/  VIADD R39, R39, 0x1 ;  /* 0x0000000127277836 */ /* 0x000fe20000000000 */
[----:B------:R-:W-:Y:S01]  /*4270*/  ISETP.NE.AND P2, PT, R38, RZ, PT ;  /* 0x000000ff2600720c */ /* 0x000fe20003f45270 */
[----:B------:R-:W-:Y:S01]  /*4280*/  BSSY.RECONVERGENT B3, `(.L_x_69) ;  /* 0x000006a000037945 */ /* 0x000fe20003800200 */
[----:B------:R-:W-:Y:S01]  /*4290*/  ISETP.NE.U32.AND P0, PT, R24, 0x1, PT ;  /* 0x000000011800780c */ /* 0x000fe20003f05070 */
[----:B------:R-:W-:Y:S01]  /*42a0*/  IMAD.MOV.U32 R24, RZ, RZ, 0x37cbac00 ;  /* 0x37cbac00ff187424 */ /* 0x000fe200078e00ff */
[----:B------:R-:W-:Y:S02]  /*42b0*/  LOP3.LUT P1, RZ, R39, 0x2, RZ, 0xc0, !PT ;  /* 0x0000000227ff7812 */ /* 0x000fe4000782c0ff */
[----:B------:R-:W-:Y:S01]  /*42c0*/  FSEL R27, R35, 0.0083327032625675201416, P0 ;  /* 0x3c0885e4231b7808 */ /* 0x000fe20000000000 */
[----:B------:R-:W-:Y:S01]  /*42d0*/  FFMA R24, R25, R24, -0.0013887860113754868507 ;  /* 0xbab607ed19187423 */ /* 0x000fe20000000018 */
[----:B------:R-:W-:-:S04]  /*42e0*/  FSEL R38, R40, 1, !P0 ;  /* 0x3f80000028267808 */ /* 0x000fc80004000000 */
[----:B------:R-:W-:-:S05]  /*42f0*/  FSEL R24, R24, -0.00019574658654164522886, P0 ;  /* 0xb94d415318187808 */ /* 0x000fca0000000000 */
[----:B------:R-:W-:Y:S01]  /*4300*/  FFMA R24, R25, R24, R27 ;  /* 0x0000001819187223 */ /* 0x000fe2000000001b */
[----:B------:R-:W-:-:S05]  /*4310*/  FSEL R27, -R36, -0.16666662693023681641, P0 ;  /* 0xbe2aaaa8241b7808 */ /* 0x000fca0000000100 */
[C---:B------:R-:W-:Y:S01]  /*4320*/  FFMA R24, R25.reuse, R24, R27 ;  /* 0x0000001819187223 */ /* 0x040fe2000000001b */
[----:B------:R-:W-:-:S04]  /*4330*/  FFMA R25, R25, R38, RZ ;  /* 0x0000002619197223 */ /* 0x000fc800000000ff */
[----:B------:R-:W-:-:S04]  /*4340*/  FFMA R38, R25, R24, R38 ;  /* 0x0000001819267223 */ /* 0x000fc80000000026 */
[----:B------:R-:W-:Y:S01]  /*4350*/  @P1 FADD R38, RZ, -R38 ;  /* 0x80000026ff261221 */ /* 0x000fe20000000000 */
        /* <DEDUP_REMOVED lines=10> */
.L_x_71:
        /* <DEDUP_REMOVED lines=18> */
[----:B------:R-:W-:Y:S02]  /*4520*/  @P2 MOV R18, R32 ;  /* 0x0000002000122202 */ /* 0x000fe40000000f00 */
        /* <DEDUP_REMOVED lines=18> */
[--C-:B------:R-:W-:Y:S01]  /*4650*/  @P1 IMAD.MOV.U32 R24, RZ, RZ, R16.reuse ;  /* 0x000000ffff181224 */ /* 0x100fe200078e0010 */
[----:B------:R-:W-:Y:S01]  /*4660*/  @P1 MOV R25, R14 ;  /* 0x0000000e00191202 */ /* 0x000fe20000000f00 */
[----:B------:R-:W-:Y:S01]  /*4670*/  @P5 IMAD.MOV.U32 R25, RZ, RZ, R16 ;  /* 0x000000ffff195224 */ /* 0x000fe200078e0010 */
[----:B------:R-:W-:Y:S01]  /*4680*/  ISETP.EQ.AND P1, PT, R26, RZ, PT ;  /* 0x000000ff1a00720c */ /* 0x000fe20003f22270 */
        /* <DEDUP_REMOVED lines=22> */
.L_x_73:
[----:B------:R-:W-:Y:S05]  /*47f0*/  BSYNC.RECONVERGENT B4 ;  /* 0x0000000000047941 */ /* 0x000fea0003800200 */
.L_x_72:
[C-C-:B------:R-:W-:Y:S01]  /*4800*/  SHF.L.W.U32.HI R26, R25.reuse, 0x2, R24.reuse ;  /* 0x00000002191a7819 */ /* 0x140fe20000010e18 */
[----:B------:R-:W-:Y:S01]  /*4810*/  IMAD.SHL.U32 R27, R25, 0x4, RZ ;  /* 0x00000004191b7824 */ /* 0x000fe200078e00ff */
[----:B------:R-:W-:Y:S01]  /*4820*/  SHF.R.U32.HI R24, RZ, 0x1e, R24 ;  /* 0x0000001eff187819 */ /* 0x000fe20000011618 */
[----:B------:R-:W-:Y:S01]  /*4830*/  UMOV UR4, 0x54442d19 ;  /* 0x54442d1900047882 */ /* 0x000fe20000000000 */
[----:B------:R-:W-:Y:S01]  /*4840*/  SHF.R.S32.HI R32, RZ, 0x1f, R26 ;  /* 0x0000001fff207819 */ /* 0x000fe2000001141a */
[----:B------:R-:W-:Y:S01]  /*4850*/  UMOV UR5, 0x3bf921fb ;  /* 0x3bf921fb00057882 */ /* 0x000fe20000000000 */
[----:B------:R-:W-:Y:S02]  /*4860*/  LEA.HI R34, R26, R24, RZ, 0x1 ;  /* 0x000000181a227211 */ /* 0x000fe400078f08ff */
[C---:B------:R-:W-:Y:S02]  /*4870*/  LOP3.LUT R25, R32.reuse, R26, RZ, 0x3c, !PT ;  /* 0x0000001a20197212 */ /* 0x040fe400078e3cff */
[----:B------:R-:W-:-:S02]  /*4880*/  LOP3.LUT R24, R32, R27, RZ, 0x3c, !PT ;  /* 0x0000001b20187212 */ /* 0x000fc400078e3cff */
[----:B------:R-:W-:Y:S02]  /*4890*/  ISETP.GE.AND P1, PT, R31, RZ, PT ;  /* 0x000000ff1f00720c */ /* 0x000fe40003f26270 */
[----:B------:R-:W-:Y:S02]  /*48a0*/  LOP3.LUT R31, R26, R31, RZ, 0x3c, !PT ;  /* 0x0000001f1a1f7212 */ /* 0x000fe400078e3cff */
[----:B------:R-:W0:Y:S02]  /*48b0*/  I2F.F64.S64 R24, R24 ;  /* 0x0000001800187312 */ /* 0x000e240000301c00 */
[----:B------:R-:W-:Y:S01]  /*48c0*/  ISETP.GE.AND P0, PT, R31, RZ, PT ;  /* 0x000000ff1f00720c */ /* 0x000fe20003f06270 */
[----:B------:R-:W-:-:S06]  /*48d0*/  IMAD.MOV R31, RZ, RZ, -R34 ;  /* 0x000000ffff1f7224 */ /* 0x000fcc00078e0a22 */
[----:B------:R-:W-:Y:S01]  /*48e0*/  @!P1 MOV R34, R31 ;  /* 0x0000001f00229202 */ /* 0x000fe20000000f00 */
[----:B0-----:R-:W-:-:S10]  /*48f0*/  DMUL R26, R24, UR4 ;  /* 0x00000004181a7c28 */ /* 0x001fd40008000000 */
[----:B------:R-:W0:Y:S02]  /*4900*/  F2F.F32.F64 R26, R26 ;  /* 0x0000001a001a7310 */ /* 0x000e240000301000 */
[----:B0-----:R-:W-:-:S07]  /*4910*/  FSEL R32, -R26, R26, !P0 ;  /* 0x0000001a1a207208 */ /* 0x001fce0004000100 */
.L_x_70:
[----:B------:R-:W-:Y:S05]  /*4920*/  BSYNC.RECONVERGENT B3 ;  /* 0x0000000000037941 */ /* 0x000fea0003800200 */
.L_x_69:
[----:B------:R-:W-:Y:S01]  /*4930*/  LOP3.LUT R24, R34, 0x1, RZ, 0xc0, !PT ;  /* 0x0000000122187812 */ /* 0x000fe200078ec0ff */
[----:B------:R-:W-:Y:S02]  /*4940*/  IMAD.MOV.U32 R26, RZ, RZ, 0x37cbac00 ;  /* 0x37cbac00ff1a7424 */ /* 0x000fe400078e00ff */
[----:B------:R-:W-:Y:S01]  /*4950*/  FMUL R25, R32, R32 ;  /* 0x0000002020197220 */ /* 0x000fe20000400000 */
[----:B------:R-:W-:Y:S01]  /*4960*/  VIADD R34, R34, 0x1 ;  /* 0x0000000122227836 */ /* 0x000fe20000000000 */
[----:B------:R-:W-:Y:S01]  /*4970*/  ISETP.NE.U32.AND P0, PT, R24, 0x1, PT ;  /* 0x000000011800780c */ /* 0x000fe20003f05070 */
[----:B------:R-:W-:Y:S01]  /*4980*/  BSSY.RECONVERGENT B3, `(.L_x_74) ;  /* 0x0000071000037945 */ /* 0x000fe20003800200 */
[----:B------:R-:W-:Y:S02]  /*4990*/  FFMA R24, R25, R26, -0.0013887860113754868507 ;  /* 0xbab607ed19187423 */ /* 0x000fe4000000001a */
[----:B------:R-:W-:Y:S02]  /*49a0*/  FSEL R27, R35, 0.0083327032625675201416, P0 ;  /* 0x3c0885e4231b7808 */ /* 0x000fe40000000000 */
[----:B------:R-:W-:-:S02]  /*49b0*/  FSEL R31, -R36, -0.16666662693023681641, P0 ;  /* 0xbe2aaaa8241f7808 */ /* 0x000fc40000000100 */
[----:B------:R-:W-:Y:S02]  /*49c0*/  FSEL R24, R24, -0.00019574658654164522886, P0 ;  /* 0xb94d415318187808 */ /* 0x000fe40000000000 */
[----:B------:R-:W-:Y:S02]  /*49d0*/  LOP3.LUT P1, RZ, R34, 0x2, RZ, 0xc0, !PT ;  /* 0x0000000222ff7812 */ /* 0x000fe4000782c0ff */
[----:B------:R-:W-:Y:S01]  /*49e0*/  FSEL R32, R32, 1, !P0 ;  /* 0x3f80000020207808 */ /* 0x000fe20004000000 */
[----:B------:R-:W-:Y:S01]  /*49f0*/  FFMA R24, R25, R24, R27 ;  /* 0x0000001819187223 */ /* 0x000fe2000000001b */
[----:B------:R-:W-:-:S03]  /*4a00*/  FADD R27, R6, -R33 ;  /* 0x80000021061b7221 */ /* 0x000fc60000000000 */
[----:B------:R-:W-:Y:S01]  /*4a10*/  FFMA R24, R25, R24, R31 ;  /* 0x0000001819187223 */ /* 0x000fe2000000001f */
[C---:B------:R-:W-:Y:S01]  /*4a20*/  FMUL R31, R27.reuse, 0.63661974668502807617 ;  /* 0x3f22f9831b1f7820 */ /* 0x040fe20000400000 */
[----:B------:R-:W-:Y:S01]  /*4a30*/  FSETP.GE.AND P0, PT, |R27|, 105615, PT ;  /* 0x47ce47801b00780b */ /* 0x000fe20003f06200 */
[----:B------:R-:W-:-:S04]  /*4a40*/  FFMA R25, R25, R32, RZ ;  /* 0x0000002019197223 */ /* 0x000fc800000000ff */
[----:B------:R-:W0:Y:S01]  /*4a50*/  F2I.NTZ R31, R31 ;  /* 0x0000001f001f7305 */ /* 0x000e220000203100 */
[----:B------:R-:W-:-:S04]  /*4a60*/  FFMA R25, R25, R24, R32 ;  /* 0x0000001819197223 */ /* 0x000fc80000000020 */
[----:B------:R-:W-:-:S04]  /*4a70*/  @P1 FADD R25, RZ, -R25 ;  /* 0x80000019ff191221 */ /* 0x000fc80000000000 */
[----:B------:R-:W-:Y:S01]  /*4a80*/  FMUL R38, R38, R25 ;  /* 0x0000001926267220 */ /* 0x000fe20000400000 */
[----:B0-----:R-:W-:-:S05]  /*4a90*/  I2FP.F32.S32 R34, R31 ;  /* 0x0000001f00227245 */ /* 0x001fca0000201400 */
[----:B------:R-:W-:-:S04]  /*4aa0*/  FFMA R33, R34, -1.5707962512969970703, R27 ;  /* 0xbfc90fda22217823 */ /* 0x000fc8000000001b */
[----:B------:R-:W-:-:S04]  /*4ab0*/  FFMA R33, R34, -7.5497894158615963534e-08, R33 ;  /* 0xb3a2216822217823 */ /* 0x000fc80000000021 */
[----:B------:R-:W-:Y:S01]  /*4ac0*/  FFMA R34, R34, -5.3903029534742383927e-15, R33 ;  /* 0xa7c234c522227823 */ /* 0x000fe20000000021 */
        /* <DEDUP_REMOVED lines=10> */
.L_x_76:
        /* <DEDUP_REMOVED lines=63> */
.L_x_78:
[----:B------:R-:W-:Y:S05]  /*4f60*/  BSYNC.RECONVERGENT B4 ;  /* 0x0000000000047941 */ /* 0x000fea0003800200 */
.L_x_77:
[C-C-:B------:R-:W-:Y:S01]  /*4f70*/  SHF.L.W.U32.HI R24, R32.reuse, 0x2, R25.reuse ;  /* 0x0000000220187819 */ /* 0x140fe20000010e19 */
[----:B------:R-:W-:Y:S01]  /*4f80*/  IMAD.SHL.U32 R32, R32, 0x4, RZ ;  /* 0x0000000420207824 */ /* 0x000fe200078e00ff */
[----:B------:R-:W-:Y:S01]  /*4f90*/  SHF.R.U32.HI R25, RZ, 0x1e, R25 ;  /* 0x0000001eff197819 */ /* 0x000fe20000011619 */
[----:B------:R-:W-:Y:S01]  /*4fa0*/  UMOV UR4, 0x54442d19 ;  /* 0x54442d1900047882 */ /* 0x000fe20000000000 */
[----:B------:R-:W-:Y:S01]  /*4fb0*/  SHF.R.S32.HI R33, RZ, 0x1f, R24 ;  /* 0x0000001fff217819 */ /* 0x000fe20000011418 */
[----:B------:R-:W-:Y:S01]  /*4fc0*/  UMOV UR5, 0x3bf921fb ;  /* 0x3bf921fb00057882 */ /* 0x000fe20000000000 */
[----:B------:R-:W-:Y:S02]  /*4fd0*/  ISETP.GE.AND P0, PT, R27, RZ, PT ;  /* 0x000000ff1b00720c */ /* 0x000fe40003f06270 */
[C---:B------:R-:W-:Y:S02]  /*4fe0*/  LEA.HI R31, R24.reuse, R25, RZ, 0x1 ;  /* 0x00000019181f7211 */ /* 0x040fe400078f08ff */
[----:B------:R-:W-:-:S02]  /*4ff0*/  LOP3.LUT R27, R24, R27, RZ, 0x3c, !PT ;  /* 0x0000001b181b7212 */ /* 0x000fc400078e3cff */
[C---:B------:R-:W-:Y:S02]  /*5000*/  LOP3.LUT R25, R33.reuse, R24, RZ, 0x3c, !PT ;  /* 0x0000001821197212 */ /* 0x040fe400078e3cff */
[----:B------:R-:W-:Y:S02]  /*5010*/  LOP3.LUT R24, R33, R32, RZ, 0x3c, !PT ;  /* 0x0000002021187212 */ /* 0x000fe400078e3cff */
[----:B------:R-:W-:Y:S01]  /*5020*/  ISETP.GE.AND P1, PT, R27, RZ, PT ;  /* 0x000000ff1b00720c */ /* 0x000fe20003f26270 */
[----:B------:R-:W-:-:S03]  /*5030*/  IMAD.MOV R27, RZ, RZ, -R31 ;  /* 0x000000ffff1b7224 */ /* 0x000fc600078e0a1f */
[----:B------:R-:W0:Y:S01]  /*5040*/  I2F.F64.S64 R24, R24 ;  /* 0x0000001800187312 */ /* 0x000e220000301c00 */
[----:B------:R-:W-:Y:S01]  /*5050*/  @!P0 IMAD.MOV.U32 R31, RZ, RZ, R27 ;  /* 0x000000ffff1f8224 */ /* 0x000fe200078e001b */
[----:B0-----:R-:W-:-:S10]  /*5060*/  DMUL R32, R24, UR4 ;  /* 0x0000000418207c28 */ /* 0x001fd40008000000 */
[----:B------:R-:W0:Y:S02]  /*5070*/  F2F.F32.F64 R32, R32 ;  /* 0x0000002000207310 */ /* 0x000e240000301000 */
[----:B0-----:R-:W-:-:S07]  /*5080*/  FSEL R34, -R32, R32, !P1 ;  /* 0x0000002020227208 */ /* 0x001fce0004800100 */
.L_x_75:
[----:B------:R-:W-:Y:S05]  /*5090*/  BSYNC.RECONVERGENT B3 ;  /* 0x0000000000037941 */ /* 0x000fea0003800200 */
.L_x_74:
[----:B------:R-:W-:-:S05]  /*50a0*/  IMAD.WIDE.U32 R22, R4, 0x8, R22 ;  /* 0x0000000804167825 */ /* 0x000fca00078e0016 */
[----:B------:R-:W2:Y:S01]  /*50b0*/  LDG.E R27, desc[UR8][R22.64] ;  /* 0x00000008161b7981 */ /* 0x000ea2000c1e1900 */
[----:B------:R-:W-:Y:S01]  /*50c0*/  LOP3.LUT R24, R31, 0x1, RZ, 0xc0, !PT ;  /* 0x000000011f187812 */ /* 0x000fe200078ec0ff */
[----:B------:R-:W-:Y:S02]  /*50d0*/  FMUL R25, R34, R34 ;  /* 0x0000002222197220 */ /* 0x000fe40000400000 */
[----:B------:R0:W5:Y:S01]  /*50e0*/  LDG.E R32, desc[UR8][R22.64+0x4] ;  /* 0x0000040816207981 */ /* 0x000162000c1e1900 */
[----:B------:R-:W-:Y:S01]  /*50f0*/  ISETP.NE.U32.AND P0, PT, R24, 0x1, PT ;  /* 0x000000011800780c */ /* 0x000fe20003f05070 */
[----:B------:R-:W-:Y:S01]  /*5100*/  FFMA R24, R25, R26, -0.0013887860113754868507 ;  /* 0xbab607ed19187423 */ /* 0x000fe2000000001a */
[----:B------:R-:W-:Y:S01]  /*5110*/  VIADD R31, R31, 0x1 ;  /* 0x000000011f1f7836 */ /* 0x000fe20000000000 */
[----:B------:R-:W-:Y:S01]  /*5120*/  UMOV UR4, 0x1a63c1f8 ;  /* 0x1a63c1f800047882 */ /* 0x000fe20000000000 */
[----:B------:R-:W-:Y:S01]  /*5130*/  FSEL R40, R35, 0.0083327032625675201416, P0 ;  /* 0x3c0885e423287808 */ /* 0x000fe20000000000 */
[----:B------:R-:W-:Y:S01]  /*5140*/  UMOV UR5, 0x404ca5dc ;  /* 0x404ca5dc00057882 */ /* 0x000fe20000000000 */
[----:B------:R-:W-:Y:S01]  /*5150*/  FSEL R24, R24, -0.00019574658654164522886, P0 ;  /* 0xb94d415318187808 */ /* 0x000fe20000000000 */
[----:B------:R-:W-:Y:S01]  /*5160*/  BSSY.RECONVERGENT B3, `(.L_x_79) ;  /* 0x0000097000037945 */ /* 0x000fe20003800200 */
[----:B------:R-:W-:-:S02]  /*5170*/  LOP3.LUT P1, RZ, R31, 0x2, RZ, 0xc0, !PT ;  /* 0x000000021fff7812 */ /* 0x000fc4000782c0ff */
[----:B------:R-:W-:Y:S01]  /*5180*/  FSEL R31, -R36, -0.16666662693023681641, P0 ;  /* 0xbe2aaaa8241f7808 */ /* 0x000fe20000000100 */
[C---:B------:R-:W-:Y:S01]  /*5190*/  FFMA R24, R25.reuse, R24, R40 ;  /* 0x0000001819187223 */ /* 0x040fe20000000028 */
[----:B0-----:R-:W-:Y:S02]  /*51a0*/  FSEL R22, R34, 1, !P0 ;  /* 0x3f80000022167808 */ /* 0x001fe40004000000 */
[----:B------:R-:W-:Y:S01]  /*51b0*/  MOV R23, 0x3f000000 ;  /* 0x3f00000000177802 */ /* 0x000fe20000000f00 */
[C---:B------:R-:W-:Y:S01]  /*51c0*/  FFMA R24, R25.reuse, R24, R31 ;  /* 0x0000001819187223 */ /* 0x040fe2000000001f */
[----:B------:R-:W-:Y:S01]  /*51d0*/  MOV R33, 0x400 ;  /* 0x0000040000217802 */ /* 0x000fe20000000f00 */
[----:B------:R-:W-:-:S03]  /*51e0*/  FFMA R25, R25, R22, RZ ;  /* 0x0000001619197223 */ /* 0x000fc600000000ff */
[----:B------:R-:W-:Y:S01]  /*51f0*/  LEA R33, R30, R33, 0x18 ;  /* 0x000000211e217211 */ /* 0x000fe200078ec0ff */
[----:B------:R-:W-:-:S04]  /*5200*/  FFMA R22, R25, R24, R22 ;  /* 0x0000001819167223 */ /* 0x000fc80000000016 */
[----:B------:R-:W-:-:S04]  /*5210*/  @P1 FADD R22, RZ, -R22 ;  /* 0x80000016ff161221 */ /* 0x000fc80000000000 */
[----:B------:R-:W-:-:S05]  /*5220*/  FFMA R37, R38, R22, R37 ;  /* 0x0000001626257223 */ /* 0x000fca0000000025 */
[----:B------:R-:W-:Y:S01]  /*5230*/  FMNMX R22, R37, -1, !PT ;  /* 0xbf80000025167809 */ /* 0x000fe20007800000 */
[----:B------:R-:W-:-:S03]  /*5240*/  IMAD.MOV.U32 R37, RZ, RZ, 0x2 ;  /* 0x00000002ff257424 */ /* 0x000fc600078e00ff */
        /* <DEDUP_REMOVED lines=22> */
[----:B------:R-:W-:-:S05]  /*53b0*/  FFMA R31, R25, R24, R25 ;  /* 0x00000018191f7223 */ /* 0x000fca0000000019 */
[----:B------:R-:W-:-:S05]  /*53c0*/  FSEL R22, R31, -R31, P0 ;  /* 0x8000001f1f167208 */ /* 0x000fca0000000000 */
[----:B------:R-:W-:-:S04]  /*53d0*/  @!P1 FFMA R31, R23, 0.93318945169448852539, R22 ;  /* 0x3f6ee581171f9823 */ /* 0x000fc80000000016 */
[----:B------:R-:W-:-:S04]  /*53e0*/  @P0 FADD R31, R31, R31 ;  /* 0x0000001f1f1f0221 */ /* 0x000fc80000000000 */
[----:B------:R-:W0:Y:S02]  /*53f0*/  F2F.F64.F32 R24, R31 ;  /* 0x0000001f00187310 */ /* 0x000e240000201800 */
[----:B0-----:R-:W-:-:S10]  /*5400*/  DMUL R24, R24, UR4 ;  /* 0x0000000418187c28 */ /* 0x001fd40008000000 */
[----:B------:R-:W0:Y:S08]  /*5410*/  F2F.F32.F64 R24, R24 ;  /* 0x0000001800187310 */ /* 0x000e300000301000 */
[----:B0-----:R-:W0:Y:S02]  /*5420*/  F2F.F64.F32 R22, R24 ;  /* 0x0000001800167310 */ /* 0x001e240000201800 */
[----:B0-----:R-:W-:-:S10]  /*5430*/  DMUL R22, R22, 4 ;  /* 0x4010000016167828 */ /* 0x001fd40000000000 */
[----:B------:R-:W0:Y:S02]  /*5440*/  F2I.F64.FLOOR R22, R22 ;  /* 0x0000001600167311 */ /* 0x000e240000305100 */
[----:B0-----:R-:W-:-:S05]  /*5450*/  IMAD R34, R22, 0x4, R33 ;  /* 0x0000000416227824 */ /* 0x001fca00078e0221 */
[----:B------:R0:W-:Y:S01]  /*5460*/  ATOMS.ADD RZ, [R34], R37 ;  /* 0x0000002522ff738c */ /* 0x0001e20000000000 */
[C---:B--2---:R-:W-:Y:S01]  /*5470*/  FMUL R36, R27.reuse, 0.63661974668502807617 ;  /* 0x3f22f9831b247820 */ /* 0x044fe20000400000 */
[----:B------:R-:W-:-:S04]  /*5480*/  FSETP.GE.AND P2, PT, |R27|, 105615, PT ;  /* 0x47ce47801b00780b */ /* 0x000fc80003f46200 */
[----:B0-----:R-:W-:Y:S01]  /*5490*/  P2R R34, PR, RZ, 0x4 ;  /* 0x00000004ff227803 */ /* 0x001fe20000000000 */
[----:B------:R-:W0:Y:S02]  /*54a0*/  F2I.NTZ R36, R36 ;  /* 0x0000002400247305 */ /* 0x000e240000203100 */
[----:B0-----:R-:W-:Y:S01]  /*54b0*/  I2FP.F32.S32 R38, R36 ;  /* 0x0000002400267245 */ /* 0x001fe20000201400 */
[----:B------:R-:W-:-:S04]  /*54c0*/  IMAD.MOV.U32 R33, RZ, RZ, R36 ;  /* 0x000000ffff217224 */ /* 0x000fc800078e0024 */
[----:B------:R-:W-:-:S04]  /*54d0*/  FFMA R25, R38, -1.5707962512969970703, R27 ;  /* 0xbfc90fda26197823 */ /* 0x000fc8000000001b */
[----:B------:R-:W-:-:S04]  /*54e0*/  FFMA R25, R38, -7.5497894158615963534e-08, R25 ;  /* 0xb3a2216826197823 */ /* 0x000fc80000000019 */
[----:B------:R-:W-:-:S04]  /*54f0*/  FFMA R31, R38, -5.3903029534742383927e-15, R25 ;  /* 0xa7c234c5261f7823 */ /* 0x000fc80000000019 */
[----:B------:R-:W-:Y:S01]  /*5500*/  IMAD.MOV.U32 R22, RZ, RZ, R31 ;  /* 0x000000ffff167224 */ /* 0x000fe200078e001f */
        /* <DEDUP_REMOVED lines=10> */
.L_x_81:
[----:B------:R-:W0:Y:S02]  /*55b0*/  LDC.64 R22, c[0x4][RZ] ;  /* 0x01000000ff167b82 */ /* 0x000e240000000a00 */
[----:B0-----:R-:W-:-:S05]  /*55c0*/  IMAD.WIDE.U32 R24, R39, 0x4, R22 ;  /* 0x0000000427187825 */ /* 0x001fca00078e0016 */
[----:B------:R-:W2:Y:S01]  /*55d0*/  LDG.E.CONSTANT R22, desc[UR8][R24.64] ;  /* 0x0000000818167981 */ /* 0x000ea2000c1e9900 */
[C---:B------:R-:W-:Y:S01]  /*55e0*/  IMAD.SHL.U32 R36, R39.reuse, 0x4, RZ ;  /* 0x0000000427247824 */ /* 0x040fe200078e00ff */
[----:B------:R-:W-:-:S04]  /*55f0*/  IADD3 R39, PT, PT, R39, 0x1, RZ ;  /* 0x0000000127277810 */ /* 0x000fc80007ffe0ff */
[C---:B------:R-:W-:Y:S02]  /*5600*/  ISETP.EQ.AND P2, PT, R36.reuse, 0x8, PT ;  /* 0x000000082400780c */ /* 0x040fe40003f42270 */
[C---:B------:R-:W-:Y:S02]  /*5610*/  ISETP.EQ.AND P1, PT, R36.reuse, RZ, PT ;  /* 0x000000ff2400720c */ /* 0x040fe40003f22270 */
[----:B------:R-:W-:Y:S01]  /*5620*/  ISETP.EQ.AND P3, PT, R36, 0x4, PT ;  /* 0x000000042400780c */ /* 0x000fe20003f62270 */
[----:B--2---:R-:W-:-:S03]  /*5630*/  IMAD.WIDE.U32 R22, R22, R41, RZ ;  /* 0x0000002916167225 */ /* 0x004fc600078e00ff */
[----:B------:R-:W-:-:S04]  /*5640*/  IADD3 R22, P0, PT, R22, R37, RZ ;  /* 0x0000002516167210 */ /* 0x000fc80007f1e0ff */
[----:B------:R-:W-:Y:S01]  /*5650*/  IADD3.X R37, PT, PT, R23, UR4, RZ, P0, !PT ;  /* 0x0000000417257c10 */ /* 0x000fe200087fe4ff */
[--C-:B------:R-:W-:Y:S01]  /*5660*/  @P2 IMAD.MOV.U32 R17, RZ, RZ, R22.reuse ;  /* 0x000000ffff112224 */ /* 0x100fe200078e0016 */
[----:B------:R-:W-:Y:S01]  /*5670*/  ISETP.NE.AND P2, PT, R39, 0x6, PT ;  /* 0x000000062700780c */ /* 0x000fe20003f45270 */
[--C-:B------:R-:W-:Y:S01]  /*5680*/  @P1 IMAD.MOV.U32 R14, RZ, RZ, R22.reuse ;  /* 0x000000ffff0e1224 */ /* 0x100fe200078e0016 */
[C---:B------:R-:W-:Y:S01]  /*5690*/  ISETP.EQ.AND P0, PT, R36.reuse, 0xc, PT ;  /* 0x0000000c2400780c */ /* 0x040fe20003f02270 */
[----:B------:R-:W-:Y:S01]  /*56a0*/  @P3 IMAD.MOV.U32 R16, RZ, RZ, R22 ;  /* 0x000000ffff103224 */ /* 0x000fe200078e0016 */
[C---:B------:R-:W-:Y:S02]  /*56b0*/  ISETP.EQ.AND P1, PT, R36.reuse, 0x10, PT ;  /* 0x000000102400780c */ /* 0x040fe40003f22270 */
[----:B------:R-:W-:-:S09]  /*56c0*/  ISETP.EQ.AND P3, PT, R36, 0x14, PT ;  /* 0x000000142400780c */ /* 0x000fd20003f62270 */
[--C-:B------:R-:W-:Y:S02]  /*56d0*/  @P0 IMAD.MOV.U32 R18, RZ, RZ, R22.reuse ;  /* 0x000000ffff120224 */ /* 0x100fe400078e0016 */
        /* <DEDUP_REMOVED lines=16> */
[----:B------:R-:W-:Y:S02]  /*57e0*/  @P2 MOV R36, R14 ;  /* 0x0000000e00242202 */ /* 0x000fe40000000f00 */
[C---:B------:R-:W-:Y:S01]  /*57f0*/  ISETP.EQ.AND P2, PT, R25.reuse, -0x8, PT ;  /* 0xfffffff81900780c */ /* 0x040fe20003f42270 */
[----:B------:R-:W-:Y:S02]  /*5800*/  @P3 IMAD.MOV.U32 R36, RZ, RZ, R16 ;  /* 0x000000ffff243224 */ /* 0x000fe400078e0010 */
[----:B------:R-:W-:Y:S01]  /*5810*/  @P3 IMAD.MOV.U32 R23, RZ, RZ, R14 ;  /* 0x000000ffff173224 */ /* 0x000fe200078e000e */
[----:B------:R-:W-:Y:S01]  /*5820*/  ISETP.EQ.AND P3, PT, R25, -0x4, PT ;  /* 0xfffffffc1900780c */ /* 0x000fe20003f62270 */
[----:B------:R-:W-:Y:S02]  /*5830*/  @P0 IMAD.MOV.U32 R23, RZ, RZ, R16 ;  /* 0x000000ffff170224 */ /* 0x000fe400078e0010 */
[--C-:B------:R-:W-:Y:S02]  /*5840*/  @P0 IMAD.MOV.U32 R36, RZ, RZ, R17.reuse ;  /* 0x000000ffff240224 */ /* 0x100fe400078e0011 */
[----:B------:R-:W-:-:S02]  /*5850*/  @P1 IMAD.MOV.U32 R23, RZ, RZ, R17 ;  /* 0x000000ffff171224 */ /* 0x000fc400078e0011 */
[----:B------:R-:W-:Y:S02]  /*5860*/  @P1 IMAD.MOV.U32 R36, RZ, RZ, R18 ;  /* 0x000000ffff241224 */ /* 0x000fe400078e0012 */
[----:B------:R-:W-:Y:S01]  /*5870*/  @P2 MOV R23, R18 ;  /* 0x0000001200172202 */ /* 0x000fe20000000f00 */
[----:B------:R-:W-:-:S03]  /*5880*/  @P2 IMAD.MOV.U32 R36, RZ, RZ, R19 ;  /* 0x000000ffff242224 */ /* 0x000fc600078e0013 */
[----:B------:R-:W-:Y:S02]  /*5890*/  @P3 IMAD.MOV.U32 R23, RZ, RZ, R19 ;  /* 0x000000ffff173224 */ /* 0x000fe400078e0013 */
[--C-:B------:R-:W-:Y:S02]  /*58a0*/  @P3 IMAD.MOV.U32 R36, RZ, RZ, R20.reuse ;  /* 0x000000ffff243224 */ /* 0x100fe400078e0014 */
[----:B------:R-:W-:Y:S02]  /*58b0*/  @P4 IMAD.MOV.U32 R23, RZ, RZ, R20 ;  /* 0x000000ffff174224 */ /* 0x000fe400078e0014 */
[--C-:B------:R-:W-:Y:S02]  /*58c0*/  @P4 IMAD.MOV.U32 R36, RZ, RZ, R37.reuse ;  /* 0x000000ffff244224 */ /* 0x100fe400078e0025 */
[----:B------:R-:W-:Y:S01]  /*58d0*/  @P5 IMAD.MOV.U32 R23, RZ, RZ, R37 ;  /* 0x000000ffff175224 */ /* 0x000fe200078e0025 */
[----:B------:R-:W-:Y:S06]  /*58e0*/  @!P6 BRA `(.L_x_83) ;  /* 0x00000000002ce947 */ /* 0x000fec0003800000 */
[----:B------:R-:W-:Y:S01]  /*58f0*/  @P0 MOV R24, R14 ;  /* 0x0000000e00180202 */ /* 0x000fe20000000f00 */
[----:B------:R-:W-:Y:S01]  /*5900*/  @P1 IMAD.MOV.U32 R24, RZ, RZ, R16 ;  /* 0x000000ffff181224 */ /* 0x000fe200078e0010 */
[----:B------:R-:W-:Y:S01]  /*5910*/  ISETP.EQ.AND P0, PT, R25, 0x8, PT ;  /* 0x000000081900780c */ /* 0x000fe20003f02270 */
[----:B------:R-:W-:Y:S01]  /*5920*/  @P2 IMAD.MOV.U32 R24, RZ, RZ, R17 ;  /* 0x000000ffff182224 */ /* 0x000fe200078e0011 */
[----:B------:R-:W-:Y:S01]  /*5930*/  LOP3.LUT R22, R22, 0x1f, RZ, 0xc0, !PT ;  /* 0x0000001f16167812 */ /* 0x000fe200078ec0ff */
[----:B------:R-:W-:Y:S02]  /*5940*/  @P3 IMAD.MOV.U32 R24, RZ, RZ, R18 ;  /* 0x000000ffff183224 */ /* 0x000fe400078e0012 */
[----:B------:R-:W-:Y:S01]  /*5950*/  @P4 IMAD.MOV.U32 R24, RZ, RZ, R19 ;  /* 0x000000ffff184224 */ /* 0x000fe200078e0013 */
[----:B------:R-:W-:Y:S01]  /*5960*/  SHF.L.W.U32.HI R36, R23, R22, R36 ;  /* 0x0000001617247219 */ /* 0x000fe20000010e24 */
[----:B------:R-:W-:-:S06]  /*5970*/  @P5 IMAD.MOV.U32 R24, RZ, RZ, R20 ;  /* 0x000000ffff185224 */ /* 0x000fcc00078e0014 */
[----:B------:R-:W-:-:S05]  /*5980*/  @P0 IMAD.MOV.U32 R24, RZ, RZ, R37 ;  /* 0x000000ffff180224 */ /* 0x000fca00078e0025 */
[----:B------:R-:W-:-:S07]  /*5990*/  SHF.L.W.U32.HI R23, R24, R22, R23 ;  /* 0x0000001618177219 */ /* 0x000fce0000010e17 */
.L_x_83:
[----:B------:R-:W-:Y:S05]  /*59a0*/  BSYNC.RECONVERGENT B4 ;  /* 0x0000000000047941 */ /* 0x000fea0003800200 */
.L_x_82:
[C-C-:B------:R-:W-:Y:S01]  /*59b0*/  SHF.L.W.U32.HI R37, R23.reuse, 0x2, R36.reuse ;  /* 0x0000000217257819 */ /* 0x140fe20000010e24 */
[----:B------:R-:W-:Y:S01]  /*59c0*/  UMOV UR4, 0x54442d19 ;  /* 0x54442d1900047882 */ /* 0x000fe20000000000 */
[----:B------:R-:W-:Y:S01]  /*59d0*/  SHF.L.U32 R23, R23, 0x2, RZ ;  /* 0x0000000217177819 */ /* 0x000fe200000006ff */
        /* <DEDUP_REMOVED lines=15> */
.L_x_80:
[----:B------:R-:W-:Y:S05]  /*5ad0*/  BSYNC.RECONVERGENT B3 ;  /* 0x0000000000037941 */ /* 0x000fea0003800200 */
.L_x_79:
[----:B------:R-:W-:Y:S01]  /*5ae0*/  LOP3.LUT R24, R36, 0x1, RZ, 0xc0, !PT ;  /* 0x0000000124187812 */ /* 0x000fe200078ec0ff */
[----:B------:R-:W-:Y:S01]  /*5af0*/  FMUL R23, R22, R22 ;  /* 0x0000001616177220 */ /* 0x000fe20000400000 */
[----:B------:R-:W-:Y:S01]  /*5b00*/  LOP3.LUT P1, RZ, R36, 0x2, RZ, 0xc0, !PT ;  /* 0x0000000224ff7812 */ /* 0x000fe2000782c0ff */
[----:B------:R-:W-:Y:S01]  /*5b10*/  IMAD.MOV.U32 R25, RZ, RZ, 0x3effffff ;  /* 0x3effffffff197424 */ /* 0x000fe200078e00ff */
[----:B------:R-:W-:Y:S01]  /*5b20*/  ISETP.NE.U32.AND P0, PT, R24, 0x1, PT ;  /* 0x000000011800780c */ /* 0x000fe20003f05070 */
[----:B------:R-:W-:Y:S01]  /*5b30*/  FFMA R24, R23, R26, -0.0013887860113754868507 ;  /* 0xbab607ed17187423 */ /* 0x000fe2000000001a */
[----:B------:R-:W-:Y:S01]  /*5b40*/  ISETP.NE.AND P2, PT, R29, RZ, PT ;  /* 0x000000ff1d00720c */ /* 0x000fe20003f45270 */
[----:B------:R-:W-:Y:S01]  /*5b50*/  BSSY.RECONVERGENT B3, `(.L_x_84) ;  /* 0x0000068000037945 */ /* 0x000fe20003800200 */
[----:B------:R-:W-:Y:S01]  /*5b60*/  FSEL R36, R35, 0.0083327032625675201416, !P0 ;  /* 0x3c0885e423247808 */ /* 0x000fe20004000000 */
[----:B------:R-:W-:Y:S01]  /*5b70*/  IMAD.MOV.U32 R35, RZ, RZ, R28 ;  /* 0x000000ffff237224 */ /* 0x000fe200078e001c */
[----:B------:R-:W-:-:S02]  /*5b80*/  FSEL R24, R24, -0.00019574658654164522886, !P0 ;  /* 0xb94d415318187808 */ /* 0x000fc40004000000 */
[----:B------:R-:W-:Y:S02]  /*5b90*/  FSEL R25, -R25, -0.16666662693023681641, !P0 ;  /* 0xbe2aaaa819197808 */ /* 0x000fe40004000100 */
[----:B------:R-:W-:Y:S01]  /*5ba0*/  FSEL R22, R22, 1, P0 ;  /* 0x3f80000016167808 */ /* 0x000fe20000000000 */
[----:B------:R-:W-:-:S04]  /*5bb0*/  FFMA R24, R23, R24, R36 ;  /* 0x0000001817187223 */ /* 0x000fc80000000024 */
[C---:B------:R-:W-:Y:S01]  /*5bc0*/  FFMA R24, R23.reuse, R24, R25 ;  /* 0x0000001817187223 */ /* 0x040fe20000000019 */
        /* <DEDUP_REMOVED lines=9> */
[----:B------:R-:W-:Y:S01]  /*5c60*/  SHF.L.U32 R22, R13, 0x8, RZ ;  /* 0x000000080d167819 */ /* 0x000fe200000006ff */
[----:B------:R-:W-:Y:S01]  /*5c70*/  IMAD.MOV.U32 R35, RZ, RZ, RZ ;  /* 0x000000ffff237224 */ /* 0x000fe200078e00ff */
[----:B------:R-:W-:Y:S01]  /*5c80*/  UMOV UR4, URZ ;  /* 0x000000ff00047c82 */ /* 0x000fe20008000000 */
[----:B------:R-:W-:Y:S01]  /*5c90*/  IMAD.MOV.U32 R37, RZ, RZ, RZ ;  /* 0x000000ffff257224 */ /* 0x000fe200078e00ff */
[----:B------:R-:W-:-:S07]  /*5ca0*/  LOP3.LUT R39, R22, 0x80000000, RZ, 0xfc, !PT ;  /* 0x8000000016277812 */ /* 0x000fce00078efcff */
.L_x_86:
[----:B------:R-:W0:Y:S02]  /*5cb0*/  LDC.64 R22, c[0x4][RZ] ;  /* 0x01000000ff167b82 */ /* 0x000e240000000a00 */
[----:B0-----:R-:W-:-:S05]  /*5cc0*/  IMAD.WIDE.U32 R24, R37, 0x4, R22 ;  /* 0x0000000425187825 */ /* 0x001fca00078e0016 */
[----:B------:R-:W2:Y:S01]  /*5cd0*/  LDG.E.CONSTANT R22, desc[UR8][R24.64] ;  /* 0x0000000818167981 */ /* 0x000ea2000c1e9900 */
[C---:B------:R-:W-:Y:S02]  /*5ce0*/  IMAD.SHL.U32 R38, R37.reuse, 0x4, RZ ;  /* 0x0000000425267824 */ /* 0x040fe400078e00ff */
[----:B------:R-:W-:-:S03]  /*5cf0*/  VIADD R37, R37, 0x1 ;  /* 0x0000000125257836 */ /* 0x000fc60000000000 */
[C---:B------:R-:W-:Y:S02]  /*5d00*/  ISETP.EQ.AND P2, PT, R38.reuse, 0x8, PT ;  /* 0x000000082600780c */ /* 0x040fe40003f42270 */
[C---:B------:R-:W-:Y:S02]  /*5d10*/  ISETP.EQ.AND P1, PT, R38.reuse, RZ, PT ;  /* 0x000000ff2600720c */ /* 0x040fe40003f22270 */
[----:B------:R-:W-:Y:S01]  /*5d20*/  ISETP.EQ.AND P3, PT, R38, 0x4, PT ;  /* 0x000000042600780c */ /* 0x000fe20003f62270 */
[----:B--2---:R-:W-:-:S03]  /*5d30*/  IMAD.WIDE.U32 R22, R22, R39, RZ ;  /* 0x0000002716167225 */ /* 0x004fc600078e00ff */
[----:B------:R-:W-:-:S05]  /*5d40*/  IADD3 R22, P0, PT, R22, R35, RZ ;  /* 0x0000002316167210 */ /* 0x000fca0007f1e0ff */
[----:B------:R-:W-:Y:S02]  /*5d50*/  @P2 MOV R17, R22 ;  /* 0x0000001600112202 */ /* 0x000fe40000000f00 */
[--C-:B------:R-:W-:Y:S01]  /*5d60*/  @P1 IMAD.MOV.U32 R14, RZ, RZ, R22.reuse ;  /* 0x000000ffff0e1224 */ /* 0x100fe200078e0016 */
[----:B------:R-:W-:Y:S01]  /*5d70*/  ISETP.NE.AND P2, PT, R37, 0x6, PT ;  /* 0x000000062500780c */ /* 0x000fe20003f45270 */
[----:B------:R-:W-:Y:S01]  /*5d80*/  @P3 IMAD.MOV.U32 R16, RZ, RZ, R22 ;  /* 0x000000ffff103224 */ /* 0x000fe200078e0016 */
[----:B------:R-:W-:Y:S02]  /*5d90*/  IADD3.X R35, PT, PT, R23, UR4, RZ, P0, !PT ;  /* 0x0000000417237c10 */ /* 0x000fe400087fe4ff */
[C---:B------:R-:W-:Y:S02]  /*5da0*/  ISETP.EQ.AND P0, PT, R38.reuse, 0xc, PT ;  /* 0x0000000c2600780c */ /* 0x040fe40003f02270 */
        /* <DEDUP_REMOVED lines=28> */
[----:B------:R-:W-:Y:S01]  /*5f70*/  @P2 IMAD.MOV.U32 R22, RZ, RZ, R18 ;  /* 0x000000ffff162224 */ /* 0x000fe200078e0012 */
[----:B------:R-:W-:-:S03]  /*5f80*/  @P2 MOV R37, R19 ;  /* 0x0000001300252202 */ /* 0x000fc60000000f00 */
[----:B------:R-:W-:Y:S02]  /*5f90*/  @P3 IMAD.MOV.U32 R22, RZ, RZ, R19 ;  /* 0x000000ffff163224 */ /* 0x000fe400078e0013 */
[--C-:B------:R-:W-:Y:S02]  /*5fa0*/  @P3 IMAD.MOV.U32 R37, RZ, RZ, R20.reuse ;  /* 0x000000ffff253224 */ /* 0x100fe400078e0014 */
[----:B------:R-:W-:Y:S02]  /*5fb0*/  @P4 IMAD.MOV.U32 R22, RZ, RZ, R20 ;  /* 0x000000ffff164224 */ /* 0x000fe400078e0014 */
[--C-:B------:R-:W-:Y:S02]  /*5fc0*/  @P4 IMAD.MOV.U32 R37, RZ, RZ, R35.reuse ;  /* 0x000000ffff254224 */ /* 0x100fe400078e0023 */
[----:B------:R-:W-:Y:S01]  /*5fd0*/  @P5 IMAD.MOV.U32 R22, RZ, RZ, R35 ;  /* 0x000000ffff165224 */ /* 0x000fe200078e0023 */
[----:B------:R-:W-:Y:S06]  /*5fe0*/  @!P6 BRA `(.L_x_88) ;  /* 0x00000000002ce947 */ /* 0x000fec0003800000 */
[----:B------:R-:W-:Y:S01]  /*5ff0*/  @P0 IMAD.MOV.U32 R23, RZ, RZ, R14 ;  /* 0x000000ffff170224 */ /* 0x000fe200078e000e */
[----:B------:R-:W-:Y:S02]  /*6000*/  ISETP.EQ.AND P0, PT, R25, 0x8, PT ;  /* 0x000000081900780c */ /* 0x000fe40003f02270 */
[----:B------:R-:W-:Y:S01]  /*6010*/  @P1 MOV R23, R16 ;  /* 0x0000001000171202 */ /* 0x000fe20000000f00 */
[----:B------:R-:W-:Y:S01]  /*6020*/  @P2 IMAD.MOV.U32 R23, RZ, RZ, R17 ;  /* 0x000000ffff172224 */ /* 0x000fe200078e0011 */
[----:B------:R-:W-:Y:S01]  /*6030*/  LOP3.LUT R24, R24, 0x1f, RZ, 0xc0, !PT ;  /* 0x0000001f18187812 */ /* 0x000fe200078ec0ff */
[----:B------:R-:W-:Y:S02]  /*6040*/  @P3 IMAD.MOV.U32 R23, RZ, RZ, R18 ;  /* 0x000000ffff173224 */ /* 0x000fe400078e0012 */
[----:B------:R-:W-:Y:S01]  /*6050*/  @P4 IMAD.MOV.U32 R23, RZ, RZ, R19 ;  /* 0x000000ffff174224 */ /* 0x000fe200078e0013 */
[----:B------:R-:W-:Y:S01]  /*6060*/  SHF.L.W.U32.HI R37, R22, R24, R37 ;  /* 0x0000001816257219 */ /* 0x000fe20000010e25 */
[----:B------:R-:W-:-:S04]  /*6070*/  @P5 IMAD.MOV.U32 R23, RZ, RZ, R20 ;  /* 0x000000ffff175224 */ /* 0x000fc800078e0014 */
[----:B------:R-:W-:-:S05]  /*6080*/  @P0 IMAD.MOV.U32 R23, RZ, RZ, R35 ;  /* 0x000000ffff170224 */ /* 0x000fca00078e0023 */
[----:B------:R-:W-:-:S07]  /*6090*/  SHF.L.W.U32.HI R22, R23, R24, R22 ;  /* 0x0000001817167219 */ /* 0x000fce0000010e16 */
.L_x_88:
[----:B------:R-:W-:Y:S05]  /*60a0*/  BSYNC.RECONVERGENT B4 ;  /* 0x0000000000047941 */ /* 0x000fea0003800200 */
.L_x_87:
        /* <DEDUP_REMOVED lines=12> */
[----:B------:R-:W-:Y:S02]  /*6170*/  IADD3 R37, PT, PT, -R35, RZ, RZ ;  /* 0x000000ff23257210 */ /* 0x000fe40007ffe1ff */
[----:B------:R-:W-:-:S04]  /*6180*/  ISETP.GE.AND P0, PT, R38, RZ, PT ;  /* 0x000000ff2600720c */ /* 0x000fc80003f06270 */
[----:B------:R-:W-:Y:S01]  /*6190*/  @!P1 IMAD.MOV.U32 R35, RZ, RZ, R37 ;  /* 0x000000ffff239224 */ /* 0x000fe200078e0025 */
[----:B0-----:R-:W-:-:S10]  /*61a0*/  DMUL R24, R22, UR4 ;  /* 0x0000000416187c28 */ /* 0x001fd40008000000 */
[----:B------:R-:W0:Y:S02]  /*61b0*/  F2F.F32.F64 R24, R24 ;  /* 0x0000001800187310 */ /* 0x000e240000301000 */
[----:B0-----:R-:W-:-:S07]  /*61c0*/  FSEL R22, -R24, R24, !P0 ;  /* 0x0000001818167208 */ /* 0x001fce0004000100 */
.L_x_85:
[----:B------:R-:W-:Y:S05]  /*61d0*/  BSYNC.RECONVERGENT B3 ;  /* 0x0000000000037941 */ /* 0x000fea0003800200 */
.L_x_84:
[----:B------:R-:W-:Y:S01]  /*61e0*/  LOP3.LUT R24, R35, 0x1, RZ, 0xc0, !PT ;  /* 0x0000000123187812 */ /* 0x000fe200078ec0ff */
[----:B------:R-:W-:Y:S01]  /*61f0*/  FMUL R23, R22, R22 ;  /* 0x0000001616177220 */ /* 0x000fe20000400000 */
[----:B------:R-:W-:Y:S01]  /*6200*/  ISETP.NE.AND P2, PT, R34, RZ, PT ;  /* 0x000000ff2200720c */ /* 0x000fe20003f45270 */
[----:B------:R-:W-:Y:S01]  /*6210*/  IMAD.MOV.U32 R34, RZ, RZ, 0x3d2aaabb ;  /* 0x3d2aaabbff227424 */ /* 0x000fe200078e00ff */
[----:B------:R-:W-:Y:S01]  /*6220*/  ISETP.NE.U32.AND P0, PT, R24, 0x1, PT ;  /* 0x000000011800780c */ /* 0x000fe20003f05070 */
[----:B------:R-:W-:Y:S01]  /*6230*/  FFMA R24, R23, R26, -0.0013887860113754868507 ;  /* 0xbab607ed17187423 */ /* 0x000fe2000000001a */
[----:B------:R-:W-:Y:S01]  /*6240*/  LOP3.LUT P1, RZ, R35, 0x2, RZ, 0xc0, !PT ;  /* 0x0000000223ff7812 */ /* 0x000fe2000782c0ff */
[----:B------:R-:W-:Y:S01]  /*6250*/  IMAD.MOV.U32 R35, RZ, RZ, 0x3effffff ;  /* 0x3effffffff237424 */ /* 0x000fe200078e00ff */
[----:B------:R-:W-:Y:S01]  /*6260*/  FSEL R38, R34, 0.0083327032625675201416, !P0 ;  /* 0x3c0885e422267808 */ /* 0x000fe20004000000 */
[----:B------:R-:W-:Y:S01]  /*6270*/  BSSY.RECONVERGENT B3, `(.L_x_89) ;  /* 0x0000066000037945 */ /* 0x000fe20003800200 */
[----:B------:R-:W-:-:S02]  /*6280*/  FSEL R24, R24, -0.00019574658654164522886, !P0 ;  /* 0xb94d415318187808 */ /* 0x000fc40004000000 */
[----:B------:R-:W-:-:S03]  /*6290*/  FSEL R22, R22, 1, P0 ;  /* 0x3f80000016167808 */ /* 0x000fc60000000000 */
[----:B------:R-:W-:Y:S01]  /*62a0*/  FFMA R24, R23, R24, R38 ;  /* 0x0000001817187223 */ /* 0x000fe20000000026 */
[----:B------:R-:W-:-:S05]  /*62b0*/  FSEL R38, -R35, -0.16666662693023681641, !P0 ;  /* 0xbe2aaaa823267808 */ /* 0x000fca0004000100 */
[C---:B------:R-:W-:Y:S01]  /*62c0*/  FFMA R24, R23.reuse, R24, R38 ;  /* 0x0000001817187223 */ /* 0x040fe20000000026 */
[----:B------:R-:W-:-:S04]  /*62d0*/  FFMA R23, R23, R22, RZ ;  /* 0x0000001617177223 */ /* 0x000fc800000000ff */
[----:B------:R-:W-:-:S04]  /*62e0*/  FFMA R23, R23, R24, R22 ;  /* 0x0000001817177223 */ /* 0x000fc80000000016 */
[----:B------:R-:W-:-:S04]  /*62f0*/  @P1 FADD R23, RZ, -R23 ;  /* 0x80000017ff171221 */ /* 0x000fc80000000000 */
[----:B------:R-:W-:Y:S01]  /*6300*/  FMUL R36, R36, R23 ;  /* 0x0000001724247220 */ /* 0x000fe20000400000 */
        /* <DEDUP_REMOVED lines=10> */
.L_x_91:
        /* <DEDUP_REMOVED lines=63> */
.L_x_93:
[----:B------:R-:W-:Y:S05]  /*67a0*/  BSYNC.RECONVERGENT B4 ;  /* 0x0000000000047941 */ /* 0x000fea0003800200 */
.L_x_92:
        /* <DEDUP_REMOVED lines=13> */
[----:B------:R-:W-:-:S04]  /*6880*/  IMAD.MOV R27, RZ, RZ, -R33 ;  /* 0x000000ffff1b7224 */ /* 0x000fc800078e0a21 */
[----:B------:R-:W-:Y:S01]  /*6890*/  @!P1 IMAD.MOV.U32 R33, RZ, RZ, R27 ;  /* 0x000000ffff219224 */ /* 0x000fe200078e001b */
[----:B0-----:R-:W-:-:S10]  /*68a0*/  DMUL R24, R22, UR4 ;  /* 0x0000000416187c28 */ /* 0x001fd40008000000 */
[----:B------:R-:W0:Y:S02]  /*68b0*/  F2F.F32.F64 R24, R24 ;  /* 0x0000001800187310 */ /* 0x000e240000301000 */
[----:B0-----:R-:W-:-:S07]  /*68c0*/  FSEL R31, -R24, R24, !P0 ;  /* 0x00000018181f7208 */ /* 0x001fce0004000100 */
.L_x_90:
[----:B------:R-:W-:Y:S05]  /*68d0*/  BSYNC.RECONVERGENT B3 ;  /* 0x0000000000037941 */ /* 0x000fea0003800200 */
.L_x_89:
[----:B------:R-:W-:Y:S01]  /*68e0*/  FMUL R22, R31, R31 ;  /* 0x0000001f1f167220 */ /* 0x000fe20000400000 */
[C---:B------:R-:W-:Y:S01]  /*68f0*/  LOP3.LUT R24, R33.reuse, 0x1, RZ, 0xc0, !PT ;  /* 0x0000000121187812 */ /* 0x040fe200078ec0ff */
[----:B------:R-:W-:Y:S01]  /*6900*/  BSSY.RECONVERGENT B3, `(.L_x_94) ;  /* 0x000006c000037945 */ /* 0x000fe20003800200 */
[----:B------:R-:W-:Y:S01]  /*6910*/  IADD3 R33, PT, PT, R33, 0x1, RZ ;  /* 0x0000000121217810 */ /* 0x000fe20007ffe0ff */
[----:B------:R-:W-:Y:S01]  /*6920*/  FFMA R23, R22, R26, -0.0013887860113754868507 ;  /* 0xbab607ed16177423 */ /* 0x000fe2000000001a */
[----:B------:R-:W-:Y:S02]  /*6930*/  ISETP.NE.U32.AND P0, PT, R24, 0x1, PT ;  /* 0x000000011800780c */ /* 0x000fe40003f05070 */
[----:B------:R-:W-:Y:S02]  /*6940*/  ISETP.NE.AND P2, PT, R29, RZ, PT ;  /* 0x000000ff1d00720c */ /* 0x000fe40003f45270 */
[----:B------:R-:W-:Y:S02]  /*6950*/  FSEL R23, R23, -0.00019574658654164522886, P0 ;  /* 0xb94d415317177808 */ /* 0x000fe40000000000 */
[----:B------:R-:W-:-:S02]  /*6960*/  FSEL R25, R34, 0.0083327032625675201416, P0 ;  /* 0x3c0885e422197808 */ /* 0x000fc40000000000 */
[----:B------:R-:W-:Y:S02]  /*6970*/  FSEL R24, -R35, -0.16666662693023681641, P0 ;  /* 0xbe2aaaa823187808 */ /* 0x000fe40000000100 */
[----:B------:R-:W-:Y:S01]  /*6980*/  LOP3.LUT P1, RZ, R33, 0x2, RZ, 0xc0, !PT ;  /* 0x0000000221ff7812 */ /* 0x000fe2000782c0ff */
[----:B------:R-:W-:Y:S01]  /*6990*/  FFMA R23, R22, R23, R25 ;  /* 0x0000001716177223 */ /* 0x000fe20000000019 */
[----:B------:R-:W-:-:S03]  /*69a0*/  FSEL R31, R31, 1, !P0 ;  /* 0x3f8000001f1f7808 */ /* 0x000fc60004000000 */
[C---:B------:R-:W-:Y:S02]  /*69b0*/  FFMA R23, R22.reuse, R23, R24 ;  /* 0x0000001716177223 */ /* 0x040fe40000000018 */
        /* <DEDUP_REMOVED lines=13> */
.L_x_96:
        /* <DEDUP_REMOVED lines=8> */
[C---:B------:R-:W-:Y:S02]  /*6b10*/  ISETP.EQ.AND P2, PT, R28.reuse, 0xc, PT ;  /* 0x0000000c1c00780c */ /* 0x040fe40003f42270 */
[----:B------:R-:W-:Y:S01]  /*6b20*/  ISETP.EQ.AND P1, PT, R28, 0x10, PT ;  /* 0x000000101c00780c */ /* 0x000fe20003f22270 */
[----:B--2---:R-:W-:-:S03]  /*6b30*/  IMAD.WIDE.U32 R22, R22, R29, RZ ;  /* 0x0000001d16167225 */ /* 0x004fc600078e00ff */
[----:B------:R-:W-:-:S04]  /*6b40*/  IADD3 R22, P0, PT, R22, R21, RZ ;  /* 0x0000001516167210 */ /* 0x000fc80007f1e0ff */
[----:B------:R-:W-:Y:S01]  /*6b50*/  @P5 MOV R14, R22 ;  /* 0x00000016000e5202 */ /* 0x000fe20000000f00 */
[--C-:B------:R-:W-:Y:S01]  /*6b60*/  @P4 IMAD.MOV.U32 R16, RZ, RZ, R22.reuse ;  /* 0x000000ffff104224 */ /* 0x100fe200078e0016 */
[----:B------:R-:W-:Y:S01]  /*6b70*/  ISETP.NE.AND P5, PT, R27, 0x6, PT ;  /* 0x000000061b00780c */ /* 0x000fe20003fa5270 */
[--C-:B------:R-:W-:Y:S01]  /*6b80*/  @P3 IMAD.MOV.U32 R17, RZ, RZ, R22.reuse ;  /* 0x000000ffff113224 */ /* 0x100fe200078e0016 */
[----:B------:R-:W-:Y:S01]  /*6b90*/  IADD3.X R21, PT, PT, R23, UR4, RZ, P0, !PT ;  /* 0x0000000417157c10 */ /* 0x000fe200087fe4ff */
[--C-:B------:R-:W-:Y:S01]  /*6ba0*/  @P2 IMAD.MOV.U32 R18, RZ, RZ, R22.reuse ;  /* 0x000000ffff122224 */ /* 0x100fe200078e0016 */
[----:B------:R-:W-:Y:S01]  /*6bb0*/  ISETP.EQ.AND P0, PT, R28, 0x14, PT ;  /* 0x000000141c00780c */ /* 0x000fe20003f02270 */
[----:B------:R-:W-:-:S12]  /*6bc0*/  @P1 IMAD.MOV.U32 R19, RZ, RZ, R22 ;  /* 0x000000ffff131224 */ /* 0x000fd800078e0016 */
[----:B------:R-:W-:Y:S01]  /*6bd0*/  @P0 IMAD.MOV.U32 R20, RZ, RZ, R22 ;  /* 0x000000ffff140224 */ /* 0x000fe200078e0016 */
[----:B------:R-:W-:Y:S06]  /*6be0*/  @P5 BRA `(.L_x_96) ;  /* 0xfffffffc00a85947 */ /* 0x000fec000383ffff */
[----:B------:R-:W-:Y:S01]  /*6bf0*/  SHF.R.U32.HI R24, RZ, 0x17, R13 ;  /* 0x00000017ff187819 */ /* 0x000fe2000001160d */
[----:B------:R-:W-:Y:S03]  /*6c00*/  BSSY.RECONVERGENT B4, `(.L_x_97) ;  /* 0x0000029000047945 */ /* 0x000fe60003800200 */
[C---:B------:R-:W-:Y:S02]  /*6c10*/  LOP3.LUT R22, R24.reuse, 0xe0, RZ, 0xc0, !PT ;  /* 0x000000e018167812 */ /* 0x040fe400078ec0ff */
[----:B------:R-:W-:-:S03]  /*6c20*/  LOP3.LUT P6, RZ, R24, 0x1f, RZ, 0xc0, !PT ;  /* 0x0000001f18ff7812 */ /* 0x000fc600078cc0ff */
[----:B------:R-:W-:-:S05]  /*6c30*/  VIADD R22, R22, 0xffffff80 ;  /* 0xffffff8016167836 */ /* 0x000fca0000000000 */
[----:B------:R-:W-:-:S04]  /*6c40*/  SHF.R.U32.HI R22, RZ, 0x5, R22 ;  /* 0x00000005ff167819 */ /* 0x000fc80000011616 */
[----:B------:R-:W-:-:S04]  /*6c50*/  LEA R25, -R22, RZ, 0x2 ;  /* 0x000000ff16197211 */ /* 0x000fc800078e11ff */
[C---:B------:R-:W-:Y:S02]  /*6c60*/  ISETP.EQ.AND P3, PT, R25.reuse, -0x18, PT ;  /* 0xffffffe81900780c */ /* 0x040fe40003f62270 */
[C---:B------:R-:W-:Y:S02]  /*6c70*/  ISETP.EQ.AND P4, PT, R25.reuse, -0x14, PT ;  /* 0xffffffec1900780c */ /* 0x040fe40003f82270 */
[C---:B------:R-:W-:Y:S02]  /*6c80*/  ISETP.EQ.AND P0, PT, R25.reuse, -0x10, PT ;  /* 0xfffffff01900780c */ /* 0x040fe40003f02270 */
[C---:B------:R-:W-:Y:S02]  /*6c90*/  ISETP.EQ.AND P1, PT, R25.reuse, -0xc, PT ;  /* 0xfffffff41900780c */ /* 0x040fe40003f22270 */
[C---:B------:R-:W-:Y:S02]  /*6ca0*/  ISETP.EQ.AND P2, PT, R25.reuse, -0x8, PT ;  /* 0xfffffff81900780c */ /* 0x040fe40003f42270 */
[----:B------:R-:W-:-:S03]  /*6cb0*/  ISETP.EQ.AND P5, PT, R25, 0x4, PT ;  /* 0x000000041900780c */ /* 0x000fc60003fa2270 */
[--C-:B------:R-:W-:Y:S01]  /*6cc0*/  @P3 IMAD.MOV.U32 R22, RZ, RZ, R14.reuse ;  /* 0x000000ffff163224 */ /* 0x100fe200078e000e */
[C---:B------:R-:W-:Y:S01]  /*6cd0*/  ISETP.EQ.AND P3, PT, R25.reuse, -0x4, PT ;  /* 0xfffffffc1900780c */ /* 0x040fe20003f62270 */
[----:B------:R-:W-:Y:S02]  /*6ce0*/  @P4 IMAD.MOV.U32 R23, RZ, RZ, R14 ;  /* 0x000000ffff174224 */ /* 0x000fe400078e000e */
[--C-:B------:R-:W-:Y:S01]  /*6cf0*/  @P4 IMAD.MOV.U32 R22, RZ, RZ, R16.reuse ;  /* 0x000000ffff164224 */ /* 0x100fe200078e0010 */
[----:B------:R-:W-:Y:S01]  /*6d00*/  ISETP.EQ.AND P4, PT, R25, RZ, PT ;  /* 0x000000ff1900720c */ /* 0x000fe20003f82270 */
[----:B------:R-:W-:Y:S01]  /*6d10*/  @P0 IMAD.MOV.U32 R22, RZ, RZ, R17 ;  /* 0x000000ffff160224 */ /* 0x000fe200078e0011 */
[----:B------:R-:W-:Y:S01]  /*6d20*/  @P1 MOV R22, R18 ;  /* 0x0000001200161202 */ /* 0x000fe20000000f00 */
[----:B------:R-:W-:Y:S02]  /*6d30*/  @P2 IMAD.MOV.U32 R22, RZ, RZ, R19 ;  /* 0x000000ffff162224 */ /* 0x000fe400078e0013 */
[----:B------:R-:W-:-:S02]  /*6d40*/  @P0 IMAD.MOV.U32 R23, RZ, RZ, R16 ;  /* 0x000000ffff170224 */ /* 0x000fc400078e0010 */
[----:B------:R-:W-:Y:S02]  /*6d50*/  @P1 IMAD.MOV.U32 R23, RZ, RZ, R17 ;  /* 0x000000ffff171224 */ /* 0x000fe400078e0011 */
[----:B------:R-:W-:Y:S02]  /*6d60*/  @P3 IMAD.MOV.U32 R22, RZ, RZ, R20 ;  /* 0x000000ffff163224 */ /* 0x000fe400078e0014 */
[----:B------:R-:W-:Y:S02]  /*6d70*/  @P2 IMAD.MOV.U32 R23, RZ, RZ, R18 ;  /* 0x000000ffff172224 */ /* 0x000fe400078e0012 */
[----:B------:R-:W-:Y:S02]  /*6d80*/  @P4 IMAD.MOV.U32 R22, RZ, RZ, R21 ;  /* 0x000000ffff164224 */ /* 0x000fe400078e0015 */
[----:B------:R-:W-:Y:S02]  /*6d90*/  @P3 IMAD.MOV.U32 R23, RZ, RZ, R19 ;  /* 0x000000ffff173224 */ /* 0x000fe400078e0013 */
[----:B------:R-:W-:Y:S01]  /*6da0*/  @P4 IMAD.MOV.U32 R23, RZ, RZ, R20 ;  /* 0x000000ffff174224 */ /* 0x000fe200078e0014 */
[----:B------:R-:W-:Y:S01]  /*6db0*/  @P5 MOV R23, R21 ;  /* 0x0000001500175202 */ /* 0x000fe20000000f00 */
[----:B------:R-:W-:Y:S01]  /*6dc0*/  IMAD.MOV.U32 R27, RZ, RZ, R22 ;  /* 0x000000ffff1b7224 */ /* 0x000fe200078e0016 */
[----:B------:R-:W-:Y:S06]  /*6dd0*/  @!P6 BRA `(.L_x_98) ;  /* 0x00000000002ce947 */ /* 0x000fec0003800000 */
[----:B------:R-:W-:Y:S01]  /*6de0*/  @P0 IMAD.MOV.U32 R22, RZ, RZ, R14 ;  /* 0x000000ffff160224 */ /* 0x000fe200078e000e */
[----:B------:R-:W-:Y:S01]  /*6df0*/  ISETP.EQ.AND P0, PT, R25, 0x8, PT ;  /* 0x000000081900780c */ /* 0x000fe20003f02270 */
[----:B------:R-:W-:Y:S01]  /*6e00*/  @P1 IMAD.MOV.U32 R22, RZ, RZ, R16 ;  /* 0x000000ffff161224 */ /* 0x000fe200078e0010 */
[----:B------:R-:W-:Y:S01]  /*6e10*/  LOP3.LUT R24, R24, 0x1f, RZ, 0xc0, !PT ;  /* 0x0000001f18187812 */ /* 0x000fe200078ec0ff */
[----:B------:R-:W-:Y:S02]  /*6e20*/  @P2 IMAD.MOV.U32 R22, RZ, RZ, R17 ;  /* 0x000000ffff162224 */ /* 0x000fe400078e0011 */
[----:B------:R-:W-:Y:S01]  /*6e30*/  @P3 IMAD.MOV.U32 R22, RZ, RZ, R18 ;  /* 0x000000ffff163224 */ /* 0x000fe200078e0012 */
[----:B------:R-:W-:Y:S01]  /*6e40*/  SHF.L.W.U32.HI R27, R23, R24, R27 ;  /* 0x00000018171b7219 */ /* 0x000fe20000010e1b */
[----:B------:R-:W-:Y:S01]  /*6e50*/  @P4 IMAD.MOV.U32 R22, RZ, RZ, R19 ;  /* 0x000000ffff164224 */ /* 0x000fe200078e0013 */
[----:B------:R-:W-:-:S05]  /*6e60*/  @P5 MOV R22, R20 ;  /* 0x0000001400165202 */ /* 0x000fca0000000f00 */
[----:B------:R-:W-:-:S05]  /*6e70*/  @P0 IMAD.MOV.U32 R22, RZ, RZ, R21 ;  /* 0x000000ffff160224 */ /* 0x000fca00078e0015 */
[----:B------:R-:W-:-:S07]  /*6e80*/  SHF.L.W.U32.HI R23, R22, R24, R23 ;  /* 0x0000001816177219 */ /* 0x000fce0000010e17 */
.L_x_98:
[----:B------:R-:W-:Y:S05]  /*6e90*/  BSYNC.RECONVERGENT B4 ;  /* 0x0000000000047941 */ /* 0x000fea0003800200 */
.L_x_97:
        /* <DEDUP_REMOVED lines=18> */
.L_x_95:
[----:B------:R-:W-:Y:S05]  /*6fc0*/  BSYNC.RECONVERGENT B3 ;  /* 0x0000000000037941 */ /* 0x000fea0003800200 */
.L_x_94:
[----:B-----5:R-:W-:Y:S01]  /*6fd0*/  FADD R32, -R15, R32 ;  /* 0x000000200f207221 */ /* 0x020fe20000000100 */
[C---:B------:R-:W-:Y:S01]  /*6fe0*/  LOP3.LUT R22, R28.reuse, 0x1, RZ, 0xc0, !PT ;  /* 0x000000011c167812 */ /* 0x040fe200078ec0ff */
[----:B------:R-:W-:Y:S01]  /*6ff0*/  FMUL R15, R21, R21 ;  /* 0x00000015150f7220 */ /* 0x000fe20000400000 */
[----:B------:R-:W-:Y:S02]  /*7000*/  VIADD R28, R28, 0x1 ;  /* 0x000000011c1c7836 */ /* 0x000fe40000000000 */
[----:B------:R-:W-:Y:S01]  /*7010*/  FMUL R13, R32, 0.63661974668502807617 ;  /* 0x3f22f983200d7820 */ /* 0x000fe20000400000 */
[----:B------:R-:W-:Y:S01]  /*7020*/  ISETP.NE.U32.AND P0, PT, R22, 0x1, PT ;  /* 0x000000011600780c */ /* 0x000fe20003f05070 */
[----:B------:R-:W-:Y:S01]  /*7030*/  FFMA R22, R15, R26, -0.0013887860113754868507 ;  /* 0xbab607ed0f167423 */ /* 0x000fe2000000001a */
[----:B------:R-:W-:Y:S01]  /*7040*/  BSSY.RECONVERGENT B3, `(.L_x_99) ;  /* 0x000006e000037945 */ /* 0x000fe20003800200 */
[----:B------:R-:W-:Y:S02]  /*7050*/  LOP3.LUT P1, RZ, R28, 0x2, RZ, 0xc0, !PT ;  /* 0x000000021cff7812 */ /* 0x000fe4000782c0ff */
[----:B------:R-:W0:Y:S01]  /*7060*/  F2I.NTZ R13, R13 ;  /* 0x0000000d000d7305 */ /* 0x000e220000203100 */
[----:B------:R-:W-:-:S02]  /*7070*/  FSEL R22, R22, -0.00019574658654164522886, P0 ;  /* 0xb94d415316167808 */ /* 0x000fc40000000000 */
[----:B------:R-:W-:Y:S02]  /*7080*/  FSEL R24, R34, 0.0083327032625675201416, P0 ;  /* 0x3c0885e422187808 */ /* 0x000fe40000000000 */
[----:B------:R-:W-:-:S03]  /*7090*/  FSEL R21, R21, 1, !P0 ;  /* 0x3f80000015157808 */ /* 0x000fc60004000000 */
[----:B------:R-:W-:Y:S01]  /*70a0*/  FFMA R22, R15, R22, R24 ;  /* 0x000000160f167223 */ /* 0x000fe20000000018 */
[----:B------:R-:W-:Y:S02]  /*70b0*/  FSEL R24, -R35, -0.16666662693023681641, P0 ;  /* 0xbe2aaaa823187808 */ /* 0x000fe40000000100 */
[----:B------:R-:W-:-:S03]  /*70c0*/  FSETP.GE.AND P0, PT, |R32|, 105615, PT ;  /* 0x47ce47802000780b */ /* 0x000fc60003f06200 */
[C---:B------:R-:W-:Y:S01]  /*70d0*/  FFMA R24, R15.reuse, R22, R24 ;  /* 0x000000160f187223 */ /* 0x040fe20000000018 */
[----:B0-----:R-:W-:Y:S01]  /*70e0*/  I2FP.F32.S32 R23, R13 ;  /* 0x0000000d00177245 */ /* 0x001fe20000201400 */
[----:B------:R-:W-:-:S04]  /*70f0*/  FFMA R22, R15, R21, RZ ;  /* 0x000000150f167223 */ /* 0x000fc800000000ff */
[----:B------:R-:W-:Y:S01]  /*7100*/  FFMA R28, R23, -1.5707962512969970703, R32 ;  /* 0xbfc90fda171c7823 */ /* 0x000fe20000000020 */
[----:B------:R-:W-:-:S03]  /*7110*/  FFMA R22, R22, R24, R21 ;  /* 0x0000001816167223 */ /* 0x000fc60000000015 */
[----:B------:R-:W-:Y:S01]  /*7120*/  FFMA R28, R23, -7.5497894158615963534e-08, R28 ;  /* 0xb3a22168171c7823 */ /* 0x000fe2000000001c */
[----:B------:R-:W-:-:S03]  /*7130*/  @P1 FADD R22, RZ, -R22 ;  /* 0x80000016ff161221 */ /* 0x000fc60000000000 */
[----:B------:R-:W-:Y:S01]  /*7140*/  FFMA R23, R23, -5.3903029534742383927e-15, R28 ;  /* 0xa7c234c517177823 */ /* 0x000fe2000000001c */
[----:B------:R-:W-:Y:S01]  /*7150*/  FMUL R31, R31, R22 ;  /* 0x000000161f1f7220 */ /* 0x000fe20000400000 */
        /* <DEDUP_REMOVED lines=10> */
.L_x_101:
        /* <DEDUP_REMOVED lines=12> */
[----:B------:R-:W-:Y:S01]  /*72c0*/  IADD3.X R13, PT, PT, R23, UR4, RZ, P0, !PT ;  /* 0x00000004170d7c10 */ /* 0x000fe200087fe4ff */
[--C-:B------:R-:W-:Y:S01]  /*72d0*/  @P5 IMAD.MOV.U32 R14, RZ, RZ, R22.reuse ;  /* 0x000000ffff0e5224 */ /* 0x100fe200078e0016 */
[----:B------:R-:W-:Y:S01]  /*72e0*/  ISETP.NE.AND P5, PT, R21, 0x6, PT ;  /* 0x000000061500780c */ /* 0x000fe20003fa5270 */
[--C-:B------:R-:W-:Y:S01]  /*72f0*/  @P4 IMAD.MOV.U32 R16, RZ, RZ, R22.reuse ;  /* 0x000000ffff104224 */ /* 0x100fe200078e0016 */
[----:B------:R-:W-:Y:S01]  /*7300*/  ISETP.EQ.AND P0, PT, R15, 0x14, PT ;  /* 0x000000140f00780c */ /* 0x000fe20003f02270 */
[--C-:B------:R-:W-:Y:S01]  /*7310*/  @P2 IMAD.MOV.U32 R18, RZ, RZ, R22.reuse ;  /* 0x000000ffff122224 */ /* 0x100fe200078e0016 */
[----:B------:R-:W-:Y:S01]  /*7320*/  @P3 MOV R17, R22 ;  /* 0x0000001600113202 */ /* 0x000fe20000000f00 */
[----:B------:R-:W-:-:S10]  /*7330*/  @P1 IMAD.MOV.U32 R19, RZ, RZ, R22 ;  /* 0x000000ffff131224 */ /* 0x000fd400078e0016 */
        /* <DEDUP_REMOVED lines=14> */
[----:B------:R-:W-:-:S03]  /*7420*/  ISETP.EQ.AND P5, PT, R24, 0x4, PT ;  /* 0x000000041800780c */ /* 0x000fc60003fa2270 */
[----:B------:R-:W-:Y:S01]  /*7430*/  @P3 IMAD.MOV.U32 R21, RZ, RZ, R14 ;  /* 0x000000ffff153224 */ /* 0x000fe200078e000e */
[C---:B------:R-:W-:Y:S01]  /*7440*/  ISETP.EQ.AND P3, PT, R24.reuse, -0x4, PT ;  /* 0xfffffffc1800780c */ /* 0x040fe20003f62270 */
[--C-:B------:R-:W-:Y:S01]  /*7450*/  @P4 IMAD.MOV.U32 R21, RZ, RZ, R16.reuse ;  /* 0x000000ffff154224 */ /* 0x100fe200078e0010 */
[----:B------:R-:W-:Y:S01]  /*7460*/  @P4 MOV R22, R14 ;  /* 0x0000000e00164202 */ /* 0x000fe20000000f00 */
[----:B------:R-:W-:Y:S01]  /*7470*/  @P0 IMAD.MOV.U32 R22, RZ, RZ, R16 ;  /* 0x000000ffff160224 */ /* 0x000fe200078e0010 */
[----:B------:R-:W-:Y:S01]  /*7480*/  ISETP.EQ.AND P4, PT, R24, RZ, PT ;  /* 0x000000ff1800720c */ /* 0x000fe20003f82270 */
[--C-:B------:R-:W-:Y:S02]  /*7490*/  @P0 IMAD.MOV.U32 R21, RZ, RZ, R17.reuse ;  /* 0x000000ffff150224 */ /* 0x100fe400078e0011 */
[----:B------:R-:W-:Y:S02]  /*74a0*/  @P1 IMAD.MOV.U32 R22, RZ, RZ, R17 ;  /* 0x000000ffff161224 */ /* 0x000fe400078e0011 */
[--C-:B------:R-:W-:Y:S01]  /*74b0*/  @P1 IMAD.MOV.U32 R21, RZ, RZ, R18.reuse ;  /* 0x000000ffff151224 */ /* 0x100fe200078e0012 */
[----:B------:R-:W-:Y:S01]  /*74c0*/  @P2 MOV R21, R19 ;  /* 0x0000001300152202 */ /* 0x000fe20000000f00 */
[----:B------:R-:W-:-:S02]  /*74d0*/  @P2 IMAD.MOV.U32 R22, RZ, RZ, R18 ;  /* 0x000000ffff162224 */ /* 0x000fc400078e0012 */
        /* <DEDUP_REMOVED lines=17> */
.L_x_103:
[----:B------:R-:W-:Y:S05]  /*75f0*/  BSYNC.RECONVERGENT B4 ;  /* 0x0000000000047941 */ /* 0x000fea0003800200 */
.L_x_102:
        /* <DEDUP_REMOVED lines=12> */
[----:B------:R-:W-:Y:S02]  /*76c0*/  ISETP.GE.AND P1, PT, R32, RZ, PT ;  /* 0x000000ff2000720c */ /* 0x000fe40003f26270 */
[----:B------:R-:W-:-:S05]  /*76d0*/  IADD3 R15, PT, PT, -R13, RZ, RZ ;  /* 0x000000ff0d0f7210 */ /* 0x000fca0007ffe1ff */
[----:B------:R-:W-:Y:S01]  /*76e0*/  @!P0 IMAD.MOV.U32 R13, RZ, RZ, R15 ;  /* 0x000000ffff0d8224 */ /* 0x000fe200078e000f */
[----:B0-----:R-:W-:-:S10]  /*76f0*/  DMUL R24, R22, UR4 ;  /* 0x0000000416187c28 */ /* 0x001fd40008000000 */
[----:B------:R-:W0:Y:S02]  /*7700*/  F2F.F32.F64 R24, R24 ;  /* 0x0000001800187310 */ /* 0x000e240000301000 */
[----:B0-----:R-:W-:-:S07]  /*7710*/  FSEL R23, -R24, R24, !P1 ;  /* 0x0000001818177208 */ /* 0x001fce0004800100 */
.L_x_100:
[----:B------:R-:W-:Y:S05]  /*7720*/  BSYNC.RECONVERGENT B3 ;  /* 0x0000000000037941 */ /* 0x000fea0003800200 */
.L_x_99:
[----:B------:R-:W-:Y:S01]  /*7730*/  FMUL R15, R23, R23 ;  /* 0x00000017170f7220 */ /* 0x000fe20000400000 */
[C---:B------:R-:W-:Y:S01]  /*7740*/  LOP3.LUT R21, R13.reuse, 0x1, RZ, 0xc0, !PT ;  /* 0x000000010d157812 */ /* 0x040fe200078ec0ff */
[----:B------:R-:W-:Y:S01]  /*7750*/  VIADD R13, R13, 0x1 ;  /* 0x000000010d0d7836 */ /* 0x000fe20000000000 */
[----:B------:R-:W-:Y:S01]  /*7760*/  UMOV UR4, 0x1a63c1f8 ;  /* 0x1a63c1f800047882 */ /* 0x000fe20000000000 */
[----:B------:R-:W-:Y:S01]  /*7770*/  FFMA R26, R15, R26, -0.0013887860113754868507 ;  /* 0xbab607ed0f1a7423 */ /* 0x000fe2000000001a */
[----:B------:R-:W-:Y:S01]  /*7780*/  ISETP.NE.U32.AND P0, PT, R21, 0x1, PT ;  /* 0x000000011500780c */ /* 0x000fe20003f05070 */
[----:B------:R-:W-:Y:S01]  /*7790*/  IMAD.MOV.U32 R24, RZ, RZ, 0x3d10ecef ;  /* 0x3d10ecefff187424 */ /* 0x000fe200078e00ff */
[----:B------:R-:W-:Y:S01]  /*77a0*/  LOP3.LUT P1, RZ, R13, 0x2, RZ, 0xc0, !PT ;  /* 0x000000020dff7812 */ /* 0x000fe2000782c0ff */
[----:B------:R-:W-:Y:S01]  /*77b0*/  UMOV UR5, 0x404ca5dc ;  /* 0x404ca5dc00057882 */ /* 0x000fe20000000000 */
[----:B------:R-:W-:Y:S02]  /*77c0*/  FSEL R34, R34, 0.0083327032625675201416, P0 ;  /* 0x3c0885e422227808 */ /* 0x000fe40000000000 */
[----:B------:R-:W-:-:S02]  /*77d0*/  FSEL R26, R26, -0.00019574658654164522886, P0 ;  /* 0xb94d41531a1a7808 */ /* 0x000fc40000000000 */
[----:B------:R-:W-:Y:S02]  /*77e0*/  FSEL R13, R23, 1, !P0 ;  /* 0x3f800000170d7808 */ /* 0x000fe40004000000 */
[----:B------:R-:W-:Y:S01]  /*77f0*/  FSEL R35, -R35, -0.16666662693023681641, P0 ;  /* 0xbe2aaaa823237808 */ /* 0x000fe20000000100 */
[C---:B------:R-:W-:Y:S02]  /*7800*/  FFMA R26, R15.reuse, R26, R34 ;  /* 0x0000001a0f1a7223 */ /* 0x040fe40000000022 */
[C---:B------:R-:W-:Y:S02]  /*7810*/  FFMA R22, R15.reuse, R13, RZ ;  /* 0x0000000d0f167223 */ /* 0x040fe400000000ff */
[----:B------:R-:W-:-:S04]  /*7820*/  FFMA R26, R15, R26, R35 ;  /* 0x0000001a0f1a7223 */ /* 0x000fc80000000023 */
[----:B------:R-:W-:Y:S01]  /*7830*/  FFMA R13, R22, R26, R13 ;  /* 0x0000001a160d7223 */ /* 0x000fe2000000000d */
[----:B------:R-:W-:Y:S01]  /*7840*/  IMAD.MOV.U32 R22, RZ, RZ, 0x3f000000 ;  /* 0x3f000000ff167424 */ /* 0x000fe200078e00ff */
[----:B------:R-:W-:Y:S02]  /*7850*/  MOV R26, 0x2 ;  /* 0x00000002001a7802 */ /* 0x000fe40000000f00 */
        /* <DEDUP_REMOVED lines=12> */
[----:B------:R-:W-:Y:S02]  /*7920*/  FSEL R22, R22, RZ, P1 ;  /* 0x000000ff16167208 */ /* 0x000fe40000800000 */
        /* <DEDUP_REMOVED lines=9> */
[----:B------:R-:W-:-:S04]  /*79c0*/  FMUL R13, R13, R24 ;  /* 0x000000180d0d7220 */ /* 0x000fc80000400000 */
[----:B------:R-:W-:Y:S01]  /*79d0*/  FFMA R13, R22, R13, R22 ;  /* 0x0000000d160d7223 */ /* 0x000fe20000000016 */
[----:B------:R-:W-:-:S04]  /*79e0*/  IMAD.MOV.U32 R22, RZ, RZ, 0x3fd774eb ;  /* 0x3fd774ebff167424 */ /* 0x000fc800078e00ff */
[----:B------:R-:W-:-:S05]  /*79f0*/  FSEL R15, R13, -R13, P0 ;  /* 0x8000000d0d0f7208 */ /* 0x000fca0000000000 */
[----:B------:R-:W-:Y:S01]  /*7a00*/  @!P1 FFMA R13, R22, 0.93318945169448852539, R15 ;  /* 0x3f6ee581160d9823 */ /* 0x000fe2000000000f */
[----:B------:R-:W-:-:S03]  /*7a10*/  MOV R15, 0x400 ;  /* 0x00000400000f7802 */ /* 0x000fc60000000f00 */
[----:B------:R-:W-:Y:S02]  /*7a20*/  @P0 FADD R13, R13, R13 ;  /* 0x0000000d0d0d0221 */ /* 0x000fe40000000000 */
[----:B------:R-:W-:Y:S02]  /*7a30*/  VIADD R15, R15, 0x1680 ;  /* 0x000016800f0f7836 */ /* 0x000fe40000000000 */
[----:B------:R-:W0:Y:S03]  /*7a40*/  F2F.F64.F32 R22, R13 ;  /* 0x0000000d00167310 */ /* 0x000e260000201800 */
[----:B------:R-:W-:Y:S01]  /*7a50*/  LEA R15, R30, R15, 0x18 ;  /* 0x0000000f1e0f7211 */ /* 0x000fe200078ec0ff */
[----:B0-----:R-:W-:-:S10]  /*7a60*/  DMUL R22, R22, UR4 ;  /* 0x0000000416167c28 */ /* 0x001fd40008000000 */
[----:B------:R-:W0:Y:S08]  /*7a70*/  F2F.F32.F64 R22, R22 ;  /* 0x0000001600167310 */ /* 0x000e300000301000 */
[----:B0-----:R-:W0:Y:S02]  /*7a80*/  F2F.F64.F32 R24, R22 ;  /* 0x0000001600187310 */ /* 0x001e240000201800 */
[----:B0-----:R-:W-:-:S10]  /*7a90*/  DMUL R24, R24, 4 ;  /* 0x4010000018187828 */ /* 0x001fd40000000000 */
[----:B------:R-:W0:Y:S02]  /*7aa0*/  F2I.F64.FLOOR R24, R24 ;  /* 0x0000001800187311 */ /* 0x000e240000305100 */
[----:B0-----:R-:W-:-:S05]  /*7ab0*/  IMAD R13, R24, 0x4, R15 ;  /* 0x00000004180d7824 */ /* 0x001fca00078e020f */
[----:B------:R1:W-:Y:S02]  /*7ac0*/  ATOMS.ADD RZ, [R13], R26 ;  /* 0x0000001a0dff738c */ /* 0x0003e40000000000 */
.L_x_53:
[----:B------:R-:W-:Y:S05]  /*7ad0*/  BSYNC.RECONVERGENT B2 ;  /* 0x0000000000027941 */ /* 0x000fea0003800200 */
.L_x_51:
[----:B------:R-:W1:Y:S01]  /*7ae0*/  LDCU UR4, c[0x0][0x3a8] ;  /* 0x00007500ff0477ac */ /* 0x000e620008000800 */
[----:B------:R-:W-:Y:S02]  /*7af0*/  VIADD R9, R9, UR6 ;  /* 0x0000000609097c36 */ /* 0x000fe40008000000 */
[----:B-12---:R-:W-:-:S05]  /*7b00*/  IMAD.U32 R13, RZ, RZ, UR4 ;  /* 0x00000004ff0d7e24 */ /* 0x006fca000f8e00ff */
[----:B------:R-:W-:-:S13]  /*7b10*/  ISETP.GE.AND P0, PT, R9, R13, PT ;  /* 0x0000000d0900720c */ /* 0x000fda0003f06270 */
[----:B------:R-:W-:Y:S05]  /*7b20*/  @!P0 BRA `(.L_x_104) ;  /* 0xffffff8c004c8947 */ /* 0x000fea000383ffff */
.L_x_25:
[----:B------:R-:W-:Y:S05]  /*7b30*/  BSYNC.RECONVERGENT B0 ;  /* 0x0000000000007941 */ /* 0x000fea0003800200 */
.L_x_24:
[----:B------:R-:W-:-:S05]  /*7b40*/  VIADD R4, R4, 0x1 ;  /* 0x0000000104047836 */ /* 0x000fca0000000000 */
[----:B------:R-:W-:-:S13]  /*7b50*/  ISETP.NE.AND P0, PT, R4, R13, PT ;  /* 0x0000000d0400720c */ /* 0x000fda0003f05270 */
[----:B------:R-:W-:Y:S05]  /*7b60*/  @P0 BRA `(.L_x_105) ;  /* 0xffffff8800cc0947 */ /* 0x000fea000383ffff */
[----:B------:R-:W-:Y:S05]  /*7b70*/  BSYNC.RECONVERGENT B1 ;  /* 0x0000000000017941 */ /* 0x000fea0003800200 */
.L_x_23:
[----:B------:R-:W-:Y:S01]  /*7b80*/  BAR.SYNC.DEFER_BLOCKING 0x0 ;  /* 0x0000000000007b1d */ /* 0x000fe20000010000 */
[----:B------:R-:W-:-:S13]  /*7b90*/  ISETP.GT.U32.AND P0, PT, R0, 0x2cf, PT ;  /* 0x000002cf0000780c */ /* 0x000fda0003f04070 */
[----:B------:R-:W-:Y:S05]  /*7ba0*/  @P0 EXIT ;  /* 0x000000000000094d */ /* 0x000fea0003800000 */
[----:B0-----:R-:W0:Y:S01]  /*7bb0*/  I2F.U32.RP R8, UR10 ;  /* 0x0000000a00087d06 */ /* 0x001e220008209000 */
[----:B------:R-:W-:Y:S01]  /*7bc0*/  IADD3 R2, PT, PT, R0, UR10, RZ ;  /* 0x0000000a00027c10 */ /* 0x000fe2000fffe0ff */
[----:B------:R-:W-:Y:S01]  /*7bd0*/  BSSY.RECONVERGENT B0, `(.L_x_106) ;  /* 0x000003d000007945 */ /* 0x000fe20003800200 */
[----:B------:R-:W-:Y:S02]  /*7be0*/  ISETP.NE.U32.AND P2, PT, RZ, UR10, PT ;  /* 0x0000000aff007c0c */ /* 0x000fe4000bf45070 */
        /* <DEDUP_REMOVED lines=18> */
[----:B------:R-:W-:Y:S01]  /*7d10*/  @P1 VIADD R5, R5, 0x1 ;  /* 0x0000000105051836 */ /* 0x000fe20000000000 */
[----:B------:R-:W-:-:S05]  /*7d20*/  @!P2 LOP3.LUT R5, RZ, UR10, RZ, 0x33, !PT ;  /* 0x0000000aff05ac12 */ /* 0x000fca000f8e33ff */
[----:B------:R-:W-:-:S05]  /*7d30*/  IMAD.IADD R2, R6, 0x1, R5 ;  /* 0x0000000106027824 */ /* 0x000fca00078e0205 */
[C---:B------:R-:W-:Y:S02]  /*7d40*/  LOP3.LUT R4, R2.reuse, 0x3, RZ, 0xc0, !PT ;  /* 0x0000000302047812 */ /* 0x040fe400078ec0ff */
[----:B------:R-:W-:Y:S02]  /*7d50*/  ISETP.GE.U32.AND P1, PT, R2, 0x3, PT ;  /* 0x000000030200780c */ /* 0x000fe40003f26070 */
[----:B------:R-:W-:-:S13]  /*7d60*/  ISETP.NE.AND P0, PT, R4, 0x3, PT ;  /* 0x000000030400780c */ /* 0x000fda0003f05270 */
[----:B------:R-:W-:Y:S05]  /*7d70*/  @!P0 BRA `(.L_x_107) ;  /* 0x0000000000888947 */ /* 0x000fea0003800000 */
[----:B------:R-:W0:Y:S01]  /*7d80*/  S2R R13, SR_CgaCtaId ;  /* 0x00000000000d7919 */ /* 0x000e220000008800 */
[----:B------:R-:W1:Y:S01]  /*7d90*/  LDC.64 R8, c[0x0][0x3a0] ;  /* 0x0000e800ff087b82 */ /* 0x000e620000000a00 */
[----:B------:R-:W-:Y:S01]  /*7da0*/  MOV R10, 0x400 ;  /* 0x00000400000a7802 */ /* 0x000fe20000000f00 */
[----:B------:R-:W-:Y:S01]  /*7db0*/  IMAD R17, R3, 0x2d0, R0 ;  /* 0x000002d003117824 */ /* 0x000fe200078e0200 */
[----:B------:R-:W-:-:S03]  /*7dc0*/  IADD3 R2, PT, PT, R2, 0x1, RZ ;  /* 0x0000000102027810 */ /* 0x000fc60007ffe0ff */
[----:B------:R-:W-:Y:S01]  /*7dd0*/  VIADD R12, R10, 0xb40 ;  /* 0x00000b400a0c7836 */ /* 0x000fe20000000000 */
[----:B------:R-:W-:Y:S01]  /*7de0*/  LOP3.LUT R11, R2, 0x3, RZ, 0xc0, !PT ;  /* 0x00000003020b7812 */ /* 0x000fe200078ec0ff */
[----:B------:R-:W2:Y:S01]  /*7df0*/  LDC.64 R6, c[0x0][0x390] ;  /* 0x0000e400ff067b82 */ /* 0x000ea20000000a00 */
[----:B------:R-:W-:Y:S02]  /*7e00*/  VIADD R14, R10, 0x1680 ;  /* 0x000016800a0e7836 */ /* 0x000fe40000000000 */
[----:B------:R-:W-:Y:S02]  /*7e10*/  IMAD.SHL.U32 R2, R0, 0x4, RZ ;  /* 0x0000000400027824 */ /* 0x000fe400078e00ff */
[----:B------:R-:W-:Y:S02]  /*7e20*/  IMAD R0, R11, UR10, R0 ;  /* 0x0000000a0b007c24 */ /* 0x000fe4000f8e0200 */
[----:B------:R-:W-:Y:S01]  /*7e30*/  IMAD.MOV R16, RZ, RZ, -R11 ;  /* 0x000000ffff107224 */ /* 0x000fe200078e0a0b */
[----:B------:R-:W3:Y:S01]  /*7e40*/  LDC.64 R4, c[0x0][0x398] ;  /* 0x0000e600ff047b82 */ /* 0x000ee20000000a00 */
[----:B0-----:R-:W-:-:S02]  /*7e50*/  LEA R25, R13, R10, 0x18 ;  /* 0x0000000a0d197211 */ /* 0x001fc400078ec0ff */
[C---:B------:R-:W-:Y:S02]  /*7e60*/  LEA R27, R13.reuse, R12, 0x18 ;  /* 0x0000000c0d1b7211 */ /* 0x040fe400078ec0ff */
[----:B------:R-:W-:-:S07]  /*7e70*/  LEA R29, R13, R14, 0x18 ;  /* 0x0000000e0d1d7211 */ /* 0x000fce00078ec0ff */
.L_x_108:
[--C-:B------:R-:W-:Y:S01]  /*7e80*/  IMAD.IADD R18, R25, 0x1, R2.reuse ;  /* 0x0000000119127824 */ /* 0x100fe200078e0202 */
[----:B------:R-:W-:Y:S01]  /*7e90*/  IADD3 R22, PT, PT, R29, R2, RZ ;  /* 0x000000021d167210 */ /* 0x000fe20007ffe0ff */
[----:B------:R-:W-:Y:S01]  /*7ea0*/  IMAD.IADD R20, R27, 0x1, R2 ;  /* 0x000000011b147824 */ /* 0x000fe200078e0202 */
[----:B0-----:R-:W0:Y:S01]  /*7eb0*/  LDC R31, c[0x0][0x360] ;  /* 0x0000d800ff1f7b82 */ /* 0x001e220000000800 */
[C---:B--2---:R-:W-:Y:S01]  /*7ec0*/  IMAD.WIDE.U32 R10, R17.reuse, 0x4, R6 ;  /* 0x00000004110a7825 */ /* 0x044fe200078e0006 */
[----:B------:R-:W2:Y:S03]  /*7ed0*/  LDS R19, [R18] ;  /* 0x0000000012137984 */ /* 0x000ea60000000800 */
[C---:B---3--:R-:W-:Y:S01]  /*7ee0*/  IMAD.WIDE.U32 R12, R17.reuse, 0x4, R4 ;  /* 0x00000004110c7825 */ /* 0x048fe200078e0004 */
[----:B------:R-:W3:Y:S03]  /*7ef0*/  LDS R21, [R20] ;  /* 0x0000000014157984 */ /* 0x000ee60000000800 */
[----:B-1----:R-:W-:Y:S01]  /*7f00*/  IMAD.WIDE.U32 R14, R17, 0x4, R8 ;  /* 0x00000004110e7825 */ /* 0x002fe200078e0008 */
[----:B------:R-:W1:Y:S03]  /*7f10*/  LDS R23, [R22] ;  /* 0x0000000016177984 */ /* 0x000e660000000800 */
[----:B------:R-:W-:-:S02]  /*7f20*/  VIADD R16, R16, 0x1 ;  /* 0x0000000110107836 */ /* 0x000fc40000000000 */
[----:B------:R-:W-:-:S03]  /*7f30*/  VIADD R17, R17, UR10 ;  /* 0x0000000a11117c36 */ /* 0x000fc60008000000 */
[----:B------:R-:W-:Y:S01]  /*7f40*/  ISETP.NE.AND P0, PT, R16, RZ, PT ;  /* 0x000000ff1000720c */ /* 0x000fe20003f05270 */
[----:B0-----:R-:W-:Y:S01]  /*7f50*/  IMAD R2, R31, 0x4, R2 ;  /* 0x000000041f027824 */ /* 0x001fe200078e0202 */
[----:B--2---:R0:W-:Y:S04]  /*7f60*/  STG.E desc[UR8][R10.64], R19 ;  /* 0x000000130a007986 */ /* 0x0041e8000c101908 */
[----:B---3--:R0:W-:Y:S04]  /*7f70*/  STG.E desc[UR8][R12.64], R21 ;  /* 0x000000150c007986 */ /* 0x0081e8000c101908 */
[----:B-1----:R0:W-:Y:S03]  /*7f80*/  STG.E desc[UR8][R14.64], R23 ;  /* 0x000000170e007986 */ /* 0x0021e6000c101908 */
[----:B------:R-:W-:Y:S05]  /*7f90*/  @P0 BRA `(.L_x_108) ;  /* 0xfffffffc00b80947 */ /* 0x000fea000383ffff */
.L_x_107:
[----:B------:R-:W-:Y:S05]  /*7fa0*/  BSYNC.RECONVERGENT B0 ;  /* 0x0000000000007941 */ /* 0x000fea0003800200 */
.L_x_106:
[----:B------:R-:W-:Y:S05]  /*7fb0*/  @!P1 EXIT ;  /* 0x000000000000994d */ /* 0x000fea0003800000 */
[----:B------:R-:W1:Y:S01]  /*7fc0*/  S2UR UR6, SR_CgaCtaId ;  /* 0x00000000000679c3 */ /* 0x000e620000008800 */
[----:B------:R-:W-:Y:S01]  /*7fd0*/  UMOV UR4, 0x400 ;  /* 0x0000040000047882 */ /* 0x000fe20000000000 */
[----:B0-----:R-:W-:Y:S01]  /*7fe0*/  IMAD R10, R3, 0x2d0, R0 ;  /* 0x000002d0030a7824 */ /* 0x001fe200078e0200 */
[----:B------:R-:W-:Y:S01]  /*7ff0*/  UIADD3 UR5, UPT, UPT, UR4, 0x1680, URZ ;  /* 0x0000168004057890 */ /* 0x000fe2000fffe0ff */
[----:B------:R-:W-:Y:S01]  /*8000*/  BSSY.RECONVERGENT B0, `(.L_x_109) ;  /* 0x0000042000007945 */ /* 0x000fe20003800200 */
[----:B------:R-:W-:Y:S01]  /*8010*/  UIADD3 UR7, UPT, UPT, UR4, 0xb40, URZ ;  /* 0x00000b4004077890 */ /* 0x000fe2000fffe0ff */
[----:B------:R-:W-:Y:S02]  /*8020*/  IMAD.SHL.U32 R2, R0, 0x4, RZ ;  /* 0x0000000400027824 */ /* 0x000fe400078e00ff */
[----:B------:R-:W0:Y:S01]  /*8030*/  LDC R11, c[0x0][0x360] ;  /* 0x0000d800ff0b7b82 */ /* 0x000e220000000800 */
[----:B------:R-:W-:-:S07]  /*8040*/  VIADD R3, R10, UR10 ;  /* 0x0000000a0a037c36 */ /* 0x000fce0008000000 */
[----:B------:R-:W2:Y:S08]  /*8050*/  LDC.64 R4, c[0x0][0x3a0] ;  /* 0x0000e800ff047b82 */ /* 0x000eb00000000a00 */
[----:B------:R-:W3:Y:S01]  /*8060*/  LDC.64 R6, c[0x0][0x390] ;  /* 0x0000e400ff067b82 */ /* 0x000ee20000000a00 */
[----:B-1----:R-:W-:Y:S02]  /*8070*/  ULEA UR4, UR6, UR4, 0x18 ;  /* 0x0000000406047291 */ /* 0x002fe4000f8ec0ff */
[----:B------:R-:W-:-:S02]  /*8080*/  ULEA UR5, UR6, UR5, 0x18 ;  /* 0x0000000506057291 */ /* 0x000fc4000f8ec0ff */
[----:B------:R-:W-:Y:S02]  /*8090*/  ULEA UR7, UR6, UR7, 0x18 ;  /* 0x0000000706077291 */ /* 0x000fe4000f8ec0ff */
[----:B------:R-:W-:Y:S01]  /*80a0*/  ULEA UR16, UR10, UR4, 0x2 ;  /* 0x000000040a107291 */ /* 0x000fe2000f8e10ff */
[----:B------:R-:W1:Y:S01]  /*80b0*/  LDC.64 R8, c[0x0][0x398] ;  /* 0x0000e600ff087b82 */ /* 0x000e620000000a00 */
[C-C-:B0-----:R-:W-:Y:S01]  /*80c0*/  IMAD R13, R11.reuse, 0x2, R10.reuse ;  /* 0x000000020b0d7824 */ /* 0x141fe200078e020a */
[----:B------:R-:W-:Y:S01]  /*80d0*/  ULEA UR17, UR10, UR4, 0x3 ;  /* 0x000000040a117291 */ /* 0x000fe2000f8e18ff */
[----:B------:R-:W-:Y:S01]  /*80e0*/  IMAD R15, R11, 0x3, R10 ;  /* 0x000000030b0f7824 */ /* 0x000fe200078e020a */
[----:B------:R-:W-:Y:S02]  /*80f0*/  UIMAD UR18, UR10, 0xc, UR4 ;  /* 0x0000000c0a1278a4 */ /* 0x000fe4000f8e0204 */
[----:B------:R-:W-:Y:S02]  /*8100*/  ULEA UR6, UR10, UR5, 0x2 ;  /* 0x000000050a067291 */ /* 0x000fe4000f8e10ff */
[----:B------:R-:W-:-:S02]  /*8110*/  ULEA UR11, UR10, UR5, 0x3 ;  /* 0x000000050a0b7291 */ /* 0x000fc4000f8e18ff */
[----:B------:R-:W-:Y:S02]  /*8120*/  UIMAD UR12, UR10, 0xc, UR5 ;  /* 0x0000000c0a0c78a4 */ /* 0x000fe4000f8e0205 */
[----:B------:R-:W-:Y:S02]  /*8130*/  ULEA UR13, UR10, UR7, 0x2 ;  /* 0x000000070a0d7291 */ /* 0x000fe4000f8e10ff */
[----:B------:R-:W-:Y:S02]  /*8140*/  ULEA UR14, UR10, UR7, 0x3 ;  /* 0x000000070a0e7291 */ /* 0x000fe4000f8e18ff */
[----:B--2---:R-:W-:-:S12]  /*8150*/  UIMAD UR15, UR10, 0xc, UR7 ;  /* 0x0000000c0a0f78a4 */ /* 0x004fd8000f8e0207 */
.L_x_110:
[----:B0-----:R-:W0:Y:S01]  /*8160*/  LDS R19, [R2+UR4] ;  /* 0x0000000402137984 */ /* 0x001e220008000800 */
[C---:B---3--:R-:W-:Y:S01]  /*8170*/  IMAD.WIDE.U32 R20, R10.reuse, 0x4, R6 ;  /* 0x000000040a147825 */ /* 0x048fe200078e0006 */
[----:B------:R-:W-:Y:S02]  /*8180*/  LEA R0, R11, R0, 0x2 ;  /* 0x000000000b007211 */ /* 0x000fe400078e10ff */
[----:B------:R-:W2:Y:S01]  /*8190*/  LDS R35, [R2+UR7] ;  /* 0x0000000702237984 */ /* 0x000ea20008000800 */
[----:B-1----:R-:W-:Y:S01]  /*81a0*/  IMAD.WIDE.U32 R22, R10, 0x4, R8 ;  /* 0x000000040a167825 */ /* 0x002fe200078e0008 */
[----:B------:R-:W-:Y:S02]  /*81b0*/  ISETP.GE.U32.AND P0, PT, R0, 0x2d0, PT ;  /* 0x000002d00000780c */ /* 0x000fe40003f06070 */
[----:B------:R-:W1:Y:S01]  /*81c0*/  LDS R37, [R2+UR5] ;  /* 0x0000000502257984 */ /* 0x000e620008000800 */
[----:B------:R-:W-:-:S03]  /*81d0*/  IMAD.WIDE.U32 R24, R10, 0x4, R4 ;  /* 0x000000040a187825 */ /* 0x000fc600078e0004 */
[----:B------:R-:W3:Y:S01]  /*81e0*/  LDS R39, [R2+UR16] ;  /* 0x0000001002277984 */ /* 0x000ee20008000800 */
[----:B------:R-:W-:-:S03]  /*81f0*/  IMAD.WIDE.U32 R26, R3, 0x4, R6 ;  /* 0x00000004031a7825 */ /* 0x000fc600078e0006 */
[----:B------:R-:W4:Y:S01]  /*8200*/  LDS R41, [R2+UR13] ;  /* 0x0000000d02297984 */ /* 0x000f220008000800 */
[----:B------:R-:W-:-:S03]  /*8210*/  IMAD.WIDE.U32 R28, R3, 0x4, R8 ;  /* 0x00000004031c7825 */ /* 0x000fc600078e0008 */
[----:B------:R-:W5:Y:S01]  /*8220*/  LDS R43, [R2+UR6] ;  /* 0x00000006022b7984 */ /* 0x000f620008000800 */
[----:B------:R-:W-:-:S03]  /*8230*/  IMAD.WIDE.U32 R30, R3, 0x4, R4 ;  /* 0x00000004031e7825 */ /* 0x000fc600078e0004 */
[----:B------:R-:W5:Y:S01]  /*8240*/  LDS R45, [R2+UR17] ;  /* 0x00000011022d7984 */ /* 0x000f620008000800 */
[----:B------:R-:W-:-:S03]  /*8250*/  IMAD.WIDE.U32 R32, R13, 0x4, R6 ;  /* 0x000000040d207825 */ /* 0x000fc600078e0006 */
[----:B------:R-:W5:Y:S01]  /*8260*/  LDS R12, [R2+UR14] ;  /* 0x0000000e020c7984 */ /* 0x000f620008000800 */
[C---:B------:R-:W-:Y:S02]  /*8270*/  IMAD R3, R11.reuse, 0x4, R3 ;  /* 0x000000040b037824 */ /* 0x040fe400078e0203 */
[C---:B------:R-:W-:Y:S01]  /*8280*/  IMAD R10, R11.reuse, 0x4, R10 ;  /* 0x000000040b0a7824 */ /* 0x040fe200078e020a */
[----:B------:R-:W5:Y:S04]  /*8290*/  LDS R14, [R2+UR11] ;  /* 0x0000000b020e7984 */ /* 0x000f680008000800 */
[----:B------:R-:W5:Y:S04]  /*82a0*/  LDS R16, [R2+UR18] ;  /* 0x0000001202107984 */ /* 0x000f680008000800 */
[----:B------:R-:W5:Y:S04]  /*82b0*/  LDS R17, [R2+UR15] ;  /* 0x0000000f02117984 */ /* 0x000f680008000800 */
[----:B------:R1:W5:Y:S04]  /*82c0*/  LDS R18, [R2+UR12] ;  /* 0x0000000c02127984 */ /* 0x0003680008000800 */
[----:B0-----:R0:W-:Y:S04]  /*82d0*/  STG.E desc[UR8][R20.64], R19 ;  /* 0x0000001314007986 */ /* 0x0011e8000c101908 */
[----:B--2---:R2:W-:Y:S01]  /*82e0*/  STG.E desc[UR8][R22.64], R35 ;  /* 0x0000002316007986 */ /* 0x0045e2000c101908 */
[----:B-1----:R-:W-:-:S03]  /*82f0*/  IMAD R2, R11, 0x10, R2 ;  /* 0x000000100b027824 */ /* 0x002fc600078e0202 */
[----:B------:R1:W-:Y:S01]  /*8300*/  STG.E desc[UR8][R24.64], R37 ;  /* 0x0000002518007986 */ /* 0x0003e2000c101908 */
[----:B0-----:R-:W-:-:S03]  /*8310*/  IMAD.WIDE.U32 R20, R13, 0x4, R8 ;  /* 0x000000040d147825 */ /* 0x001fc600078e0008 */
[----:B---3--:R0:W-:Y:S01]  /*8320*/  STG.E desc[UR8][R26.64], R39 ;  /* 0x000000271a007986 */ /* 0x0081e2000c101908 */
[----:B--2---:R-:W-:-:S03]  /*8330*/  IMAD.WIDE.U32 R22, R13, 0x4, R4 ;  /* 0x000000040d167825 */ /* 0x004fc600078e0004 */
[----:B----4-:R0:W-:Y:S01]  /*8340*/  STG.E desc[UR8][R28.64], R41 ;  /* 0x000000291c007986 */ /* 0x0101e2000c101908 */
[----:B-1----:R-:W-:-:S03]  /*8350*/  IMAD.WIDE.U32 R24, R15, 0x4, R6 ;  /* 0x000000040f187825 */ /* 0x002fc600078e0006 */
[----:B-----5:R0:W-:Y:S01]  /*8360*/  STG.E desc[UR8][R30.64], R43 ;  /* 0x0000002b1e007986 */ /* 0x0201e2000c101908 */
[----:B------:R-:W-:-:S03]  /*8370*/  IMAD.WIDE.U32 R34, R15, 0x4, R8 ;  /* 0x000000040f227825 */ /* 0x000fc600078e0008 */
[----:B------:R0:W-:Y:S01]  /*8380*/  STG.E desc[UR8][R32.64], R45 ;  /* 0x0000002d20007986 */ /* 0x0001e2000c101908 */
[----:B------:R-:W-:-:S03]  /*8390*/  IMAD.WIDE.U32 R36, R15, 0x4, R4 ;  /* 0x000000040f247825 */ /* 0x000fc600078e0004 */
[----:B------:R0:W-:Y:S01]  /*83a0*/  STG.E desc[UR8][R20.64], R12 ;  /* 0x0000000c14007986 */ /* 0x0001e2000c101908 */
[----:B------:R-:W-:-:S03]  /*83b0*/  IMAD R13, R11, 0x4, R13 ;  /* 0x000000040b0d7824 */ /* 0x000fc600078e020d */
[----:B------:R0:W-:Y:S01]  /*83c0*/  STG.E desc[UR8][R22.64], R14 ;  /* 0x0000000e16007986 */ /* 0x0001e2000c101908 */
[----:B------:R-:W-:-:S03]  /*83d0*/  IMAD R15, R11, 0x4, R15 ;  /* 0x000000040b0f7824 */ /* 0x000fc600078e020f */
[----:B------:R0:W-:Y:S04]  /*83e0*/  STG.E desc[UR8][R24.64], R16 ;  /* 0x0000001018007986 */ /* 0x0001e8000c101908 */
[----:B------:R0:W-:Y:S04]  /*83f0*/  STG.E desc[UR8][R34.64], R17 ;  /* 0x0000001122007986 */ /* 0x0001e8000c101908 */
[----:B------:R0:W-:Y:S01]  /*8400*/  STG.E desc[UR8][R36.64], R18 ;  /* 0x0000001224007986 */ /* 0x0001e2000c101908 */
[----:B------:R-:W-:Y:S05]  /*8410*/  @!P0 BRA `(.L_x_110) ;  /* 0xfffffffc00508947 */ /* 0x000fea000383ffff */
[----:B------:R-:W-:Y:S05]  /*8420*/  BSYNC.RECONVERGENT B0 ;  /* 0x0000000000007941 */ /* 0x000fea0003800200 */
.L_x_109:
[----:B------:R-:W-:Y:S05]  /*8430*/  EXIT ;  /* 0x000000000000794d */ /* 0x000fea0003800000 */
.L_x_111:
        /* <DEDUP_REMOVED lines=12> */
.L_x_114:


//--------------------- .nv.global.init           --------------------------
	.section	.nv.global.init,"aw",@progbits
	.align	4
.nv.global.init:
	.type		__cudart_i2opi_f,@object
	.size		__cudart_i2opi_f,(.L_0 - __cudart_i2opi_f)
__cudart_i2opi_f:
        /*0000*/ 	.byte	0x41, 0x90, 0x43, 0x3c, 0x99, 0x95, 0x62, 0xdb, 0xc0, 0xdd, 0x34, 0xf5, 0xd1, 0x57, 0x27, 0xfc
        /*0010*/ 	.byte	0x29, 0x15, 0x44, 0x4e, 0x6e, 0x83, 0xf9, 0xa2
.L_0:


//--------------------- .nv.shared.reserved.0     --------------------------
	.section	.nv.shared.reserved.0,"aw",@nobits
	.weak		__nv_reservedSMEM_offset_0_alias
	.size		__nv_reservedSMEM_offset_0_alias, 0, 64
	.other		__nv_reservedSMEM_offset_0_alias,@"STO_CUDA_RESERVED_SHARED STV_DEFAULT"
__nv_reservedSMEM_offset_0_alias:
	.zero		0
	.zero		64


//--------------------- .nv.shared._Z18collect_histograms9GalaxySetS_PiS0_S0_i --------------------------
	.section	.nv.shared._Z18collect_histograms9GalaxySetS_PiS0_S0_i,"aw",@nobits
	.sectionflags	@""
	.align	4
.nv.shared._Z18collect_histograms9GalaxySetS_PiS0_S0_i:
	.zero		9664


//--------------------- .nv.constant0._Z27measure_galaxy_distributionPiS_S_Pfi --------------------------
	.section	.nv.constant0._Z27measure_galaxy_distributionPiS_S_Pfi,"a",@progbits
	.sectionflags	@""
	.align	4
.nv.constant0._Z27measure_galaxy_distributionPiS_S_Pfi:
	.zero		932


//--------------------- .nv.constant0._Z18collect_histograms9GalaxySetS_PiS0_S0_i --------------------------
	.section	.nv.constant0._Z18collect_histograms9GalaxySetS_PiS0_S0_i,"a",@progbits
	.sectionflags	@""
	.align	4
.nv.constant0._Z18collect_histograms9GalaxySetS_PiS0_S0_i:
	.zero		940


//--------------------- SYMBOLS --------------------------

	.type		.nv.reservedSmem.offset0,@object
	.size		.nv.reservedSmem.offset0,0x4
	.type		.nv.reservedSmem.cap,@object
	.size		.nv.reservedSmem.cap,0x4
